	.target	sm_90a

	.elftype	@"ET_EXEC"


//--------------------- .note.nv.tkinfo           --------------------------
	.section	.note.nv.tkinfo,"",@"SHT_NOTE"
	.sectionflags	@"SHF_NOTE_NV_TKINFO"
	.tkinfo
        /*0018*/ 	.word	0x00000002
        /*0030*/ 	.string	""
        /*0030*/ 	.string	"ptxas"
        /*0030*/ 	.string	"Cuda compilation tools, release 13.0, V13.0.88"
        /*0030*/ 	.string	"Build cuda_13.0.r13.0/compiler.36424714_0"
        /*0030*/ 	.string	"-arch sm_90a -m 64 "



//--------------------- .note.nv.cuinfo           --------------------------
	.section	.note.nv.cuinfo,"",@"SHT_NOTE"
	.sectionflags	@"SHF_NOTE_NV_CUINFO"
        /*0018*/ 	.short	0x0002
        /*001a*/ 	.short	0x005a
        /*001c*/ 	.short	0x0082
	.zero		2


//--------------------- .nv.info                  --------------------------
	.section	.nv.info,"",@"SHT_CUDA_INFO"
	.align	4


	//----- nvinfo : EIATTR_REGCOUNT
	.align		4
        /*0000*/ 	.byte	0x04, 0x2f
        /*0002*/ 	.short	(.L_12 - .L_11)
	.align		4
.L_11:
        /*0004*/ 	.word	index@(_ZN7cutlass13device_kernelINS_4gemm6kernel13GemmUniversalIN4cute5tupleIJiiiiEEENS1_10collective13CollectiveMmaINS1_37MainloopSm90TmaGmmaWarpSpecializedFP8ILi56ENS5_IJNS4_1CILi1EEESB_SB_EEENS1_32KernelTmaWarpSpecializedPingpongEEENS5_IJNSA_ILi64EEESF_NSA_ILi32EEEEEENS_12float_e4m3_tENS5_IJlSB_lEEESI_SJ_NS4_8TiledMMAINS4_8MMA_AtomIJNS4_4SM904GMMA30MMA_64x64x32_F32E4M3E4M3_SS_TNILNSN_7ScaleInE1ELSP_1EEEEEENS4_6LayoutISC_NS5_IJNSA_ILi0EEEST_ST_EEEEENS5_IJNS4_10UnderscoreESW_SW_EEEEENS4_13SM90_TMA_LOADENS4_14ComposedLayoutINS4_7SwizzleILi1ELi4ELi3EEENS4_18smem_ptr_flag_bitsILi8EEENSS_INS5_IJNSA_ILi8EEESG_EEENS5_IJSG_SB_EEEEEEEvNS4_8identityESZ_S19_vS1A_EENS_8epilogue10collective6detail29Sm90TmaWarpSpecializedAdapterINS1D_15DefaultEpilogueISI_SJ_SJ_NS1C_6thread17LinearCombinationISI_Li1EffLNS1H_9ScaleType4KindE0ELNS_15FloatRoundStyleE2ESI_EENS1_15EpilogueDefaultEEEEEvvEEEEvNT_6ParamsE)
        /*0008*/ 	.word	0x000000a8


	//----- nvinfo : EIATTR_FRAME_SIZE
	.align		4
.L_12:
        /*000c*/ 	.byte	0x04, 0x11
        /*000e*/ 	.short	(.L_14 - .L_13)
	.align		4
.L_13:
        /*0010*/ 	.word	index@(_ZN7cutlass13device_kernelINS_4gemm6kernel13GemmUniversalIN4cute5tupleIJiiiiEEENS1_10collective13CollectiveMmaINS1_37MainloopSm90TmaGmmaWarpSpecializedFP8ILi56ENS5_IJNS4_1CILi1EEESB_SB_EEENS1_32KernelTmaWarpSpecializedPingpongEEENS5_IJNSA_ILi64EEESF_NSA_ILi32EEEEEENS_12float_e4m3_tENS5_IJlSB_lEEESI_SJ_NS4_8TiledMMAINS4_8MMA_AtomIJNS4_4SM904GMMA30MMA_64x64x32_F32E4M3E4M3_SS_TNILNSN_7ScaleInE1ELSP_1EEEEEENS4_6LayoutISC_NS5_IJNSA_ILi0EEEST_ST_EEEEENS5_IJNS4_10UnderscoreESW_SW_EEEEENS4_13SM90_TMA_LOADENS4_14ComposedLayoutINS4_7SwizzleILi1ELi4ELi3EEENS4_18smem_ptr_flag_bitsILi8EEENSS_INS5_IJNSA_ILi8EEESG_EEENS5_IJSG_SB_EEEEEEEvNS4_8identityESZ_S19_vS1A_EENS_8epilogue10collective6detail29Sm90TmaWarpSpecializedAdapterINS1D_15DefaultEpilogueISI_SJ_SJ_NS1C_6thread17LinearCombinationISI_Li1EffLNS1H_9ScaleType4KindE0ELNS_15FloatRoundStyleE2ESI_EENS1_15EpilogueDefaultEEEEEvvEEEEvNT_6ParamsE)
        /*0014*/ 	.word	0x00000000


	//----- nvinfo : EIATTR_MIN_STACK_SIZE
	.align		4
.L_14:
        /*0018*/ 	.byte	0x04, 0x12
        /*001a*/ 	.short	(.L_16 - .L_15)
	.align		4
.L_15:
        /*001c*/ 	.word	index@(_ZN7cutlass13device_kernelINS_4gemm6kernel13GemmUniversalIN4cute5tupleIJiiiiEEENS1_10collective13CollectiveMmaINS1_37MainloopSm90TmaGmmaWarpSpecializedFP8ILi56ENS5_IJNS4_1CILi1EEESB_SB_EEENS1_32KernelTmaWarpSpecializedPingpongEEENS5_IJNSA_ILi64EEESF_NSA_ILi32EEEEEENS_12float_e4m3_tENS5_IJlSB_lEEESI_SJ_NS4_8TiledMMAINS4_8MMA_AtomIJNS4_4SM904GMMA30MMA_64x64x32_F32E4M3E4M3_SS_TNILNSN_7ScaleInE1ELSP_1EEEEEENS4_6LayoutISC_NS5_IJNSA_ILi0EEEST_ST_EEEEENS5_IJNS4_10UnderscoreESW_SW_EEEEENS4_13SM90_TMA_LOADENS4_14ComposedLayoutINS4_7SwizzleILi1ELi4ELi3EEENS4_18smem_ptr_flag_bitsILi8EEENSS_INS5_IJNSA_ILi8EEESG_EEENS5_IJSG_SB_EEEEEEEvNS4_8identityESZ_S19_vS1A_EENS_8epilogue10collective6detail29Sm90TmaWarpSpecializedAdapterINS1D_15DefaultEpilogueISI_SJ_SJ_NS1C_6thread17LinearCombinationISI_Li1EffLNS1H_9ScaleType4KindE0ELNS_15FloatRoundStyleE2ESI_EENS1_15EpilogueDefaultEEEEEvvEEEEvNT_6ParamsE)
        /*0020*/ 	.word	0x00000000
.L_16:


//--------------------- .nv.compat                --------------------------
	.section	.nv.compat,"",@"SHT_CUDA_COMPAT_INFO"
	.align	4
        /*0000*/ 	.byte	0x02, 0x09, 0x01, 0x00, 0x02, 0x02, 0x04, 0x00, 0x02, 0x05, 0x05, 0x00, 0x03, 0x07, 0x01, 0x01
        /*0010*/ 	.byte	0x02, 0x03, 0x01, 0x00, 0x02, 0x06, 0x01, 0x00, 0x04, 0x0b, 0x08, 0x00, 0x00, 0x00, 0x00, 0x00
        /*0020*/ 	.byte	0x00, 0x00, 0x00, 0x00


//--------------------- .nv.info._ZN7cutlass13device_kernelINS_4gemm6kernel13GemmUniversalIN4cute5tupleIJiiiiEEENS1_10collective13CollectiveMmaINS1_37MainloopSm90TmaGmmaWarpSpecializedFP8ILi56ENS5_IJNS4_1CILi1EEESB_SB_EEENS1_32KernelTmaWarpSpecializedPingpongEEENS5_IJNSA_ILi64EEESF_NSA_ILi32EEEEEENS_12float_e4m3_tENS5_IJlSB_lEEESI_SJ_NS4_8TiledMMAINS4_8MMA_AtomIJNS4_4SM904GMMA30MMA_64x64x32_F32E4M3E4M3_SS_TNILNSN_7ScaleInE1ELSP_1EEEEEENS4_6LayoutISC_NS5_IJNSA_ILi0EEEST_ST_EEEEENS5_IJNS4_10UnderscoreESW_SW_EEEEENS4_13SM90_TMA_LOADENS4_14ComposedLayoutINS4_7SwizzleILi1ELi4ELi3EEENS4_18smem_ptr_flag_bitsILi8EEENSS_INS5_IJNSA_ILi8EEESG_EEENS5_IJSG_SB_EEEEEEEvNS4_8identityESZ_S19_vS1A_EENS_8epilogue10collective6detail29Sm90TmaWarpSpecializedAdapterINS1D_15DefaultEpilogueISI_SJ_SJ_NS1C_6thread17LinearCombinationISI_Li1EffLNS1H_9ScaleType4KindE0ELNS_15FloatRoundStyleE2ESI_EENS1_15EpilogueDefaultEEEEEvvEEEEvNT_6ParamsE --------------------------
	.section	.nv.info._ZN7cutlass13device_kernelINS_4gemm6kernel13GemmUniversalIN4cute5tupleIJiiiiEEENS1_10collective13CollectiveMmaINS1_37MainloopSm90TmaGmmaWarpSpecializedFP8ILi56ENS5_IJNS4_1CILi1EEESB_SB_EEENS1_32KernelTmaWarpSpecializedPingpongEEENS5_IJNSA_ILi64EEESF_NSA_ILi32EEEEEENS_12float_e4m3_tENS5_IJlSB_lEEESI_SJ_NS4_8TiledMMAINS4_8MMA_AtomIJNS4_4SM904GMMA30MMA_64x64x32_F32E4M3E4M3_SS_TNILNSN_7ScaleInE1ELSP_1EEEEEENS4_6LayoutISC_NS5_IJNSA_ILi0EEEST_ST_EEEEENS5_IJNS4_10UnderscoreESW_SW_EEEEENS4_13SM90_TMA_LOADENS4_14ComposedLayoutINS4_7SwizzleILi1ELi4ELi3EEENS4_18smem_ptr_flag_bitsILi8EEENSS_INS5_IJNSA_ILi8EEESG_EEENS5_IJSG_SB_EEEEEEEvNS4_8identityESZ_S19_vS1A_EENS_8epilogue10collective6detail29Sm90TmaWarpSpecializedAdapterINS1D_15DefaultEpilogueISI_SJ_SJ_NS1C_6thread17LinearCombinationISI_Li1EffLNS1H_9ScaleType4KindE0ELNS_15FloatRoundStyleE2ESI_EENS1_15EpilogueDefaultEEEEEvvEEEEvNT_6ParamsE,"",@"SHT_CUDA_INFO"
	.sectionflags	@""
	.align	4


	//----- nvinfo : EIATTR_CUDA_API_VERSION
	.align		4
        /*0000*/ 	.byte	0x04, 0x37
        /*0002*/ 	.short	(.L_18 - .L_17)
.L_17:
        /*0004*/ 	.word	0x00000082


	//----- nvinfo : EIATTR_KPARAM_INFO
	.align		4
.L_18:
        /*0008*/ 	.byte	0x04, 0x17
        /*000a*/ 	.short	(.L_20 - .L_19)
.L_19:
        /*000c*/ 	.word	0x00000000
        /*0010*/ 	.short	0x0000
        /*0012*/ 	.short	0x0070
        /*0014*/ 	.byte	0x00, 0xf0, 0x01, 0x10


	//----- nvinfo : EIATTR_SPARSE_MMA_MASK
	.align		4
.L_20:
        /*0018*/ 	.byte	0x03, 0x50
        /*001a*/ 	.short	0x0000


	//----- nvinfo : EIATTR_MAXREG_COUNT
	.align		4
        /*001c*/ 	.byte	0x03, 0x1b
        /*001e*/ 	.short	0x00a8


	//----- nvinfo : EIATTR_NUM_BARRIERS
	.align		4
        /*0020*/ 	.byte	0x02, 0x4c
        /*0022*/ 	.byte	0x01
	.zero		1


	//----- nvinfo : EIATTR_MERCURY_ISA_VERSION
	.align		4
        /*0024*/ 	.byte	0x03, 0x5f
        /*0026*/ 	.short	0x0101


	//----- nvinfo : EIATTR_INT_WARP_WIDE_INSTR_OFFSETS
	.align		4
        /*0028*/ 	.byte	0x04, 0x31
        /*002a*/ 	.short	(.L_22 - .L_21)


	//   ....[0]....
.L_21:
        /*002c*/ 	.word	0x00000ad0


	//   ....[1]....
        /*0030*/ 	.word	0x00000af0


	//   ....[2]....
        /*0034*/ 	.word	0x00000b70


	//   ....[3]....
        /*0038*/ 	.word	0x00000b80


	//   ....[4]....
        /*003c*/ 	.word	0x00000b90


	//   ....[5]....
        /*0040*/ 	.word	0x00000bb0


	//   ....[6]....
        /*0044*/ 	.word	0x00000c00


	//   ....[7]....
        /*0048*/ 	.word	0x00000c20


	//----- nvinfo : EIATTR_COOP_GROUP_MASK_REGIDS
	.align		4
.L_22:
        /*004c*/ 	.byte	0x04, 0x29
        /*004e*/ 	.short	(.L_24 - .L_23)


	//   ....[0]....
.L_23:
        /*0050*/ 	.word	0xffffffff


	//   ....[1]....
        /*0054*/ 	.word	0xffffffff


	//   ....[2]....
        /*0058*/ 	.word	0xffffffff


	//   ....[3]....
        /*005c*/ 	.word	0xffffffff


	//   ....[4]....
        /*0060*/ 	.word	0xffffffff


	//   ....[5]....
        /*0064*/ 	.word	0xffffffff


	//----- nvinfo : EIATTR_COOP_GROUP_INSTR_OFFSETS
	.align		4
.L_24:
        /*0068*/ 	.byte	0x04, 0x28
        /*006a*/ 	.short	(.L_26 - .L_25)


	//   ....[0]....
.L_25:
        /*006c*/ 	.word	0x00000060


	//   ....[1]....
        /*0070*/ 	.word	0x00000070


	//   ....[2]....
        /*0074*/ 	.word	0x00000130


	//   ....[3]....
        /*0078*/ 	.word	0x00000970


	//   ....[4]....
        /*007c*/ 	.word	0x000009b0


	//   ....[5]....
        /*0080*/ 	.word	0x000009f0


	//----- nvinfo : EIATTR_REG_RECONFIG
	.align		4
.L_26:
        /*0084*/ 	.byte	0x01, 0x54
	.zero		2


	//----- nvinfo : EIATTR_MBARRIER_INSTR_OFFSETS
	.align		4
        /*0088*/ 	.byte	0x04, 0x39
        /*008a*/ 	.short	(.L_28 - .L_27)


	//   ....[0]....
.L_27:
        /*008c*/ 	.word	0x00000250
        /*0090*/ 	.word	0x000000ff
        /*0094*/ 	.word	0x00000000
        /*0098*/ 	.short	0x0100
        /*009a*/ 	.byte	0x08
	.zero		1


	//   ....[1]....
        /*009c*/ 	.word	0x00000260
        /*00a0*/ 	.word	0x000000ff
        /*00a4*/ 	.word	0x000001c0
        /*00a8*/ 	.short	0x0100
        /*00aa*/ 	.byte	0x08
	.zero		1


	//   ....[2]....
        /*00ac*/ 	.word	0x00000270
        /*00b0*/ 	.word	0x000000ff
        /*00b4*/ 	.word	0x00000008
        /*00b8*/ 	.short	0x0100
        /*00ba*/ 	.byte	0x08
	.zero		1


	//   ....[3]....
        /*00bc*/ 	.word	0x00000280
        /*00c0*/ 	.word	0x000000ff
        /*00c4*/ 	.word	0x000001c8
        /*00c8*/ 	.short	0x0100
        /*00ca*/ 	.byte	0x08
	.zero		1


	//   ....[4]....
        /*00cc*/ 	.word	0x00000290
        /*00d0*/ 	.word	0x000000ff
        /*00d4*/ 	.word	0x00000010
        /*00d8*/ 	.short	0x0100
        /*00da*/ 	.byte	0x08
	.zero		1


	//   ....[5]....
        /*00dc*/ 	.word	0x000002a0
        /*00e0*/ 	.word	0x000000ff
        /*00e4*/ 	.word	0x000001d0
        /*00e8*/ 	.short	0x0100
        /*00ea*/ 	.byte	0x08
	.zero		1


	//   ....[6]....
        /*00ec*/ 	.word	0x000002b0
        /*00f0*/ 	.word	0x000000ff
        /*00f4*/ 	.word	0x00000018
        /*00f8*/ 	.short	0x0100
        /*00fa*/ 	.byte	0x08
	.zero		1


	//   ....[7]....
        /*00fc*/ 	.word	0x000002c0
        /*0100*/ 	.word	0x000000ff
        /*0104*/ 	.word	0x000001d8
        /*0108*/ 	.short	0x0100
        /*010a*/ 	.byte	0x08
	.zero		1


	//   ....[8]....
        /*010c*/ 	.word	0x000002d0
        /*0110*/ 	.word	0x000000ff
        /*0114*/ 	.word	0x00000020
        /*0118*/ 	.short	0x0100
        /*011a*/ 	.byte	0x08
	.zero		1


	//   ....[9]....
        /*011c*/ 	.word	0x000002e0
        /*0120*/ 	.word	0x000000ff
        /*0124*/ 	.word	0x000001e0
        /*0128*/ 	.short	0x0100
        /*012a*/ 	.byte	0x08
	.zero		1


	//   ....[10]....
        /*012c*/ 	.word	0x000002f0
        /*0130*/ 	.word	0x000000ff
        /*0134*/ 	.word	0x00000028
        /*0138*/ 	.short	0x0100
        /*013a*/ 	.byte	0x08
	.zero		1


	//   ....[11]....
        /*013c*/ 	.word	0x00000300
        /*0140*/ 	.word	0x000000ff
        /*0144*/ 	.word	0x000001e8
        /*0148*/ 	.short	0x0100
        /*014a*/ 	.byte	0x08
	.zero		1


	//   ....[12]....
        /*014c*/ 	.word	0x00000310
        /*0150*/ 	.word	0x000000ff
        /*0154*/ 	.word	0x00000030
        /*0158*/ 	.short	0x0100
        /*015a*/ 	.byte	0x08
	.zero		1


	//   ....[13]....
        /*015c*/ 	.word	0x00000320
        /*0160*/ 	.word	0x000000ff
        /*0164*/ 	.word	0x000001f0
        /*0168*/ 	.short	0x0100
        /*016a*/ 	.byte	0x08
	.zero		1


	//   ....[14]....
        /*016c*/ 	.word	0x00000330
        /*0170*/ 	.word	0x000000ff
        /*0174*/ 	.word	0x00000038
        /*0178*/ 	.short	0x0100
        /*017a*/ 	.byte	0x08
	.zero		1


	//   ....[15]....
        /*017c*/ 	.word	0x00000340
        /*0180*/ 	.word	0x000000ff
        /*0184*/ 	.word	0x000001f8
        /*0188*/ 	.short	0x0100
        /*018a*/ 	.byte	0x08
	.zero		1


	//   ....[16]....
        /*018c*/ 	.word	0x00000350
        /*0190*/ 	.word	0x000000ff
        /*0194*/ 	.word	0x00000040
        /*0198*/ 	.short	0x0100
        /*019a*/ 	.byte	0x08
	.zero		1


	//   ....[17]....
        /*019c*/ 	.word	0x00000360
        /*01a0*/ 	.word	0x000000ff
        /*01a4*/ 	.word	0x00000200
        /*01a8*/ 	.short	0x0100
        /*01aa*/ 	.byte	0x08
	.zero		1


	//   ....[18]....
        /*01ac*/ 	.word	0x00000370
        /*01b0*/ 	.word	0x000000ff
        /*01b4*/ 	.word	0x00000048
        /*01b8*/ 	.short	0x0100
        /*01ba*/ 	.byte	0x08
	.zero		1


	//   ....[19]....
        /*01bc*/ 	.word	0x00000380
        /*01c0*/ 	.word	0x000000ff
        /*01c4*/ 	.word	0x00000208
        /*01c8*/ 	.short	0x0100
        /*01ca*/ 	.byte	0x08
	.zero		1


	//   ....[20]....
        /*01cc*/ 	.word	0x00000390
        /*01d0*/ 	.word	0x000000ff
        /*01d4*/ 	.word	0x00000050
        /*01d8*/ 	.short	0x0100
        /*01da*/ 	.byte	0x08
	.zero		1


	//   ....[21]....
        /*01dc*/ 	.word	0x000003a0
        /*01e0*/ 	.word	0x000000ff
        /*01e4*/ 	.word	0x00000210
        /*01e8*/ 	.short	0x0100
        /*01ea*/ 	.byte	0x08
	.zero		1


	//   ....[22]....
        /*01ec*/ 	.word	0x000003b0
        /*01f0*/ 	.word	0x000000ff
        /*01f4*/ 	.word	0x00000058
        /*01f8*/ 	.short	0x0100
        /*01fa*/ 	.byte	0x08
	.zero		1


	//   ....[23]....
        /*01fc*/ 	.word	0x000003c0
        /*0200*/ 	.word	0x000000ff
        /*0204*/ 	.word	0x00000218
        /*0208*/ 	.short	0x0100
        /*020a*/ 	.byte	0x08
	.zero		1


	//   ....[24]....
        /*020c*/ 	.word	0x000003d0
        /*0210*/ 	.word	0x000000ff
        /*0214*/ 	.word	0x00000060
        /*0218*/ 	.short	0x0100
        /*021a*/ 	.byte	0x08
	.zero		1


	//   ....[25]....
        /*021c*/ 	.word	0x000003e0
        /*0220*/ 	.word	0x000000ff
        /*0224*/ 	.word	0x00000220
        /*0228*/ 	.short	0x0100
        /*022a*/ 	.byte	0x08
	.zero		1


	//   ....[26]....
        /*022c*/ 	.word	0x000003f0
        /*0230*/ 	.word	0x000000ff
        /*0234*/ 	.word	0x00000068
        /*0238*/ 	.short	0x0100
        /*023a*/ 	.byte	0x08
	.zero		1


	//   ....[27]....
        /*023c*/ 	.word	0x00000400
        /*0240*/ 	.word	0x000000ff
        /*0244*/ 	.word	0x00000228
        /*0248*/ 	.short	0x0100
        /*024a*/ 	.byte	0x08
	.zero		1


	//   ....[28]....
        /*024c*/ 	.word	0x00000410
        /*0250*/ 	.word	0x000000ff
        /*0254*/ 	.word	0x00000070
        /*0258*/ 	.short	0x0100
        /*025a*/ 	.byte	0x08
	.zero		1


	//   ....[29]....
        /*025c*/ 	.word	0x00000420
        /*0260*/ 	.word	0x000000ff
        /*0264*/ 	.word	0x00000230
        /*0268*/ 	.short	0x0100
        /*026a*/ 	.byte	0x08
	.zero		1


	//   ....[30]....
        /*026c*/ 	.word	0x00000430
        /*0270*/ 	.word	0x000000ff
        /*0274*/ 	.word	0x00000078
        /*0278*/ 	.short	0x0100
        /*027a*/ 	.byte	0x08
	.zero		1


	//   ....[31]....
        /*027c*/ 	.word	0x00000440
        /*0280*/ 	.word	0x000000ff
        /*0284*/ 	.word	0x00000238
        /*0288*/ 	.short	0x0100
        /*028a*/ 	.byte	0x08
	.zero		1


	//   ....[32]....
        /*028c*/ 	.word	0x00000450
        /*0290*/ 	.word	0x000000ff
        /*0294*/ 	.word	0x00000080
        /*0298*/ 	.short	0x0100
        /*029a*/ 	.byte	0x08
	.zero		1


	//   ....[33]....
        /*029c*/ 	.word	0x00000460
        /*02a0*/ 	.word	0x000000ff
        /*02a4*/ 	.word	0x00000240
        /*02a8*/ 	.short	0x0100
        /*02aa*/ 	.byte	0x08
	.zero		1


	//   ....[34]....
        /*02ac*/ 	.word	0x00000470
        /*02b0*/ 	.word	0x000000ff
        /*02b4*/ 	.word	0x00000088
        /*02b8*/ 	.short	0x0100
        /*02ba*/ 	.byte	0x08
	.zero		1


	//   ....[35]....
        /*02bc*/ 	.word	0x00000480
        /*02c0*/ 	.word	0x000000ff
        /*02c4*/ 	.word	0x00000248
        /*02c8*/ 	.short	0x0100
        /*02ca*/ 	.byte	0x08
	.zero		1


	//   ....[36]....
        /*02cc*/ 	.word	0x00000490
        /*02d0*/ 	.word	0x000000ff
        /*02d4*/ 	.word	0x00000090
        /*02d8*/ 	.short	0x0100
        /*02da*/ 	.byte	0x08
	.zero		1


	//   ....[37]....
        /*02dc*/ 	.word	0x000004a0
        /*02e0*/ 	.word	0x000000ff
        /*02e4*/ 	.word	0x00000250
        /*02e8*/ 	.short	0x0100
        /*02ea*/ 	.byte	0x08
	.zero		1


	//   ....[38]....
        /*02ec*/ 	.word	0x000004b0
        /*02f0*/ 	.word	0x000000ff
        /*02f4*/ 	.word	0x00000098
        /*02f8*/ 	.short	0x0100
        /*02fa*/ 	.byte	0x08
	.zero		1


	//   ....[39]....
        /*02fc*/ 	.word	0x000004c0
        /*0300*/ 	.word	0x000000ff
        /*0304*/ 	.word	0x00000258
        /*0308*/ 	.short	0x0100
        /*030a*/ 	.byte	0x08
	.zero		1


	//   ....[40]....
        /*030c*/ 	.word	0x000004d0
        /*0310*/ 	.word	0x000000ff
        /*0314*/ 	.word	0x000000a0
        /*0318*/ 	.short	0x0100
        /*031a*/ 	.byte	0x08
	.zero		1


	//   ....[41]....
        /*031c*/ 	.word	0x000004e0
        /*0320*/ 	.word	0x000000ff
        /*0324*/ 	.word	0x00000260
        /*0328*/ 	.short	0x0100
        /*032a*/ 	.byte	0x08
	.zero		1


	//   ....[42]....
        /*032c*/ 	.word	0x000004f0
        /*0330*/ 	.word	0x000000ff
        /*0334*/ 	.word	0x000000a8
        /*0338*/ 	.short	0x0100
        /*033a*/ 	.byte	0x08
	.zero		1


	//   ....[43]....
        /*033c*/ 	.word	0x00000500
        /*0340*/ 	.word	0x000000ff
        /*0344*/ 	.word	0x00000268
        /*0348*/ 	.short	0x0100
        /*034a*/ 	.byte	0x08
	.zero		1


	//   ....[44]....
        /*034c*/ 	.word	0x00000510
        /*0350*/ 	.word	0x000000ff
        /*0354*/ 	.word	0x000000b0
        /*0358*/ 	.short	0x0100
        /*035a*/ 	.byte	0x08
	.zero		1


	//   ....[45]....
        /*035c*/ 	.word	0x00000520
        /*0360*/ 	.word	0x000000ff
        /*0364*/ 	.word	0x00000270
        /*0368*/ 	.short	0x0100
        /*036a*/ 	.byte	0x08
	.zero		1


	//   ....[46]....
        /*036c*/ 	.word	0x00000530
        /*0370*/ 	.word	0x000000ff
        /*0374*/ 	.word	0x000000b8
        /*0378*/ 	.short	0x0100
        /*037a*/ 	.byte	0x08
	.zero		1


	//   ....[47]....
        /*037c*/ 	.word	0x00000540
        /*0380*/ 	.word	0x000000ff
        /*0384*/ 	.word	0x00000278
        /*0388*/ 	.short	0x0100
        /*038a*/ 	.byte	0x08
	.zero		1


	//   ....[48]....
        /*038c*/ 	.word	0x00000550
        /*0390*/ 	.word	0x000000ff
        /*0394*/ 	.word	0x000000c0
        /*0398*/ 	.short	0x0100
        /*039a*/ 	.byte	0x08
	.zero		1


	//   ....[49]....
        /*039c*/ 	.word	0x00000560
        /*03a0*/ 	.word	0x000000ff
        /*03a4*/ 	.word	0x00000280
        /*03a8*/ 	.short	0x0100
        /*03aa*/ 	.byte	0x08
	.zero		1


	//   ....[50]....
        /*03ac*/ 	.word	0x00000570
        /*03b0*/ 	.word	0x000000ff
        /*03b4*/ 	.word	0x000000c8
        /*03b8*/ 	.short	0x0100
        /*03ba*/ 	.byte	0x08
	.zero		1


	//   ....[51]....
        /*03bc*/ 	.word	0x00000580
        /*03c0*/ 	.word	0x000000ff
        /*03c4*/ 	.word	0x00000288
        /*03c8*/ 	.short	0x0100
        /*03ca*/ 	.byte	0x08
	.zero		1


	//   ....[52]....
        /*03cc*/ 	.word	0x00000590
        /*03d0*/ 	.word	0x000000ff
        /*03d4*/ 	.word	0x000000d0
        /*03d8*/ 	.short	0x0100
        /*03da*/ 	.byte	0x08
	.zero		1


	//   ....[53]....
        /*03dc*/ 	.word	0x000005a0
        /*03e0*/ 	.word	0x000000ff
        /*03e4*/ 	.word	0x00000290
        /*03e8*/ 	.short	0x0100
        /*03ea*/ 	.byte	0x08
	.zero		1


	//   ....[54]....
        /*03ec*/ 	.word	0x000005b0
        /*03f0*/ 	.word	0x000000ff
        /*03f4*/ 	.word	0x000000d8
        /*03f8*/ 	.short	0x0100
        /*03fa*/ 	.byte	0x08
	.zero		1


	//   ....[55]....
        /*03fc*/ 	.word	0x000005c0
        /*0400*/ 	.word	0x000000ff
        /*0404*/ 	.word	0x00000298
        /*0408*/ 	.short	0x0100
        /*040a*/ 	.byte	0x08
	.zero		1


	//   ....[56]....
        /*040c*/ 	.word	0x000005d0
        /*0410*/ 	.word	0x000000ff
        /*0414*/ 	.word	0x000000e0
        /*0418*/ 	.short	0x0100
        /*041a*/ 	.byte	0x08
	.zero		1


	//   ....[57]....
        /*041c*/ 	.word	0x000005e0
        /*0420*/ 	.word	0x000000ff
        /*0424*/ 	.word	0x000002a0
        /*0428*/ 	.short	0x0100
        /*042a*/ 	.byte	0x08
	.zero		1


	//   ....[58]....
        /*042c*/ 	.word	0x000005f0
        /*0430*/ 	.word	0x000000ff
        /*0434*/ 	.word	0x000000e8
        /*0438*/ 	.short	0x0100
        /*043a*/ 	.byte	0x08
	.zero		1


	//   ....[59]....
        /*043c*/ 	.word	0x00000600
        /*0440*/ 	.word	0x000000ff
        /*0444*/ 	.word	0x000002a8
        /*0448*/ 	.short	0x0100
        /*044a*/ 	.byte	0x08
	.zero		1


	//   ....[60]....
        /*044c*/ 	.word	0x00000610
        /*0450*/ 	.word	0x000000ff
        /*0454*/ 	.word	0x000000f0
        /*0458*/ 	.short	0x0100
        /*045a*/ 	.byte	0x08
	.zero		1


	//   ....[61]....
        /*045c*/ 	.word	0x00000620
        /*0460*/ 	.word	0x000000ff
        /*0464*/ 	.word	0x000002b0
        /*0468*/ 	.short	0x0100
        /*046a*/ 	.byte	0x08
	.zero		1


	//   ....[62]....
        /*046c*/ 	.word	0x00000630
        /*0470*/ 	.word	0x000000ff
        /*0474*/ 	.word	0x000000f8
        /*0478*/ 	.short	0x0100
        /*047a*/ 	.byte	0x08
	.zero		1


	//   ....[63]....
        /*047c*/ 	.word	0x00000640
        /*0480*/ 	.word	0x000000ff
        /*0484*/ 	.word	0x000002b8
        /*0488*/ 	.short	0x0100
        /*048a*/ 	.byte	0x08
	.zero		1


	//   ....[64]....
        /*048c*/ 	.word	0x00000650
        /*0490*/ 	.word	0x000000ff
        /*0494*/ 	.word	0x00000100
        /*0498*/ 	.short	0x0100
        /*049a*/ 	.byte	0x08
	.zero		1


	//   ....[65]....
        /*049c*/ 	.word	0x00000660
        /*04a0*/ 	.word	0x000000ff
        /*04a4*/ 	.word	0x000002c0
        /*04a8*/ 	.short	0x0100
        /*04aa*/ 	.byte	0x08
	.zero		1


	//   ....[66]....
        /*04ac*/ 	.word	0x00000670
        /*04b0*/ 	.word	0x000000ff
        /*04b4*/ 	.word	0x00000108
        /*04b8*/ 	.short	0x0100
        /*04ba*/ 	.byte	0x08
	.zero		1


	//   ....[67]....
        /*04bc*/ 	.word	0x00000680
        /*04c0*/ 	.word	0x000000ff
        /*04c4*/ 	.word	0x000002c8
        /*04c8*/ 	.short	0x0100
        /*04ca*/ 	.byte	0x08
	.zero		1


	//   ....[68]....
        /*04cc*/ 	.word	0x00000690
        /*04d0*/ 	.word	0x000000ff
        /*04d4*/ 	.word	0x00000110
        /*04d8*/ 	.short	0x0100
        /*04da*/ 	.byte	0x08
	.zero		1


	//   ....[69]....
        /*04dc*/ 	.word	0x000006a0
        /*04e0*/ 	.word	0x000000ff
        /*04e4*/ 	.word	0x000002d0
        /*04e8*/ 	.short	0x0100
        /*04ea*/ 	.byte	0x08
	.zero		1


	//   ....[70]....
        /*04ec*/ 	.word	0x000006b0
        /*04f0*/ 	.word	0x000000ff
        /*04f4*/ 	.word	0x00000118
        /*04f8*/ 	.short	0x0100
        /*04fa*/ 	.byte	0x08
	.zero		1


	//   ....[71]....
        /*04fc*/ 	.word	0x000006c0
        /*0500*/ 	.word	0x000000ff
        /*0504*/ 	.word	0x000002d8
        /*0508*/ 	.short	0x0100
        /*050a*/ 	.byte	0x08
	.zero		1


	//   ....[72]....
        /*050c*/ 	.word	0x000006d0
        /*0510*/ 	.word	0x000000ff
        /*0514*/ 	.word	0x00000120
        /*0518*/ 	.short	0x0100
        /*051a*/ 	.byte	0x08
	.zero		1


	//   ....[73]....
        /*051c*/ 	.word	0x000006e0
        /*0520*/ 	.word	0x000000ff
        /*0524*/ 	.word	0x000002e0
        /*0528*/ 	.short	0x0100
        /*052a*/ 	.byte	0x08
	.zero		1


	//   ....[74]....
        /*052c*/ 	.word	0x000006f0
        /*0530*/ 	.word	0x000000ff
        /*0534*/ 	.word	0x00000128
        /*0538*/ 	.short	0x0100
        /*053a*/ 	.byte	0x08
	.zero		1


	//   ....[75]....
        /*053c*/ 	.word	0x00000700
        /*0540*/ 	.word	0x000000ff
        /*0544*/ 	.word	0x000002e8
        /*0548*/ 	.short	0x0100
        /*054a*/ 	.byte	0x08
	.zero		1


	//   ....[76]....
        /*054c*/ 	.word	0x00000710
        /*0550*/ 	.word	0x000000ff
        /*0554*/ 	.word	0x00000130
        /*0558*/ 	.short	0x0100
        /*055a*/ 	.byte	0x08
	.zero		1


	//   ....[77]....
        /*055c*/ 	.word	0x00000720
        /*0560*/ 	.word	0x000000ff
        /*0564*/ 	.word	0x000002f0
        /*0568*/ 	.short	0x0100
        /*056a*/ 	.byte	0x08
	.zero		1


	//   ....[78]....
        /*056c*/ 	.word	0x00000730
        /*0570*/ 	.word	0x000000ff
        /*0574*/ 	.word	0x00000138
        /*0578*/ 	.short	0x0100
        /*057a*/ 	.byte	0x08
	.zero		1


	//   ....[79]....
        /*057c*/ 	.word	0x00000740
        /*0580*/ 	.word	0x000000ff
        /*0584*/ 	.word	0x000002f8
        /*0588*/ 	.short	0x0100
        /*058a*/ 	.byte	0x08
	.zero		1


	//   ....[80]....
        /*058c*/ 	.word	0x00000750
        /*0590*/ 	.word	0x000000ff
        /*0594*/ 	.word	0x00000140
        /*0598*/ 	.short	0x0100
        /*059a*/ 	.byte	0x08
	.zero		1


	//   ....[81]....
        /*059c*/ 	.word	0x00000760
        /*05a0*/ 	.word	0x000000ff
        /*05a4*/ 	.word	0x00000300
        /*05a8*/ 	.short	0x0100
        /*05aa*/ 	.byte	0x08
	.zero		1


	//   ....[82]....
        /*05ac*/ 	.word	0x00000770
        /*05b0*/ 	.word	0x000000ff
        /*05b4*/ 	.word	0x00000148
        /*05b8*/ 	.short	0x0100
        /*05ba*/ 	.byte	0x08
	.zero		1


	//   ....[83]....
        /*05bc*/ 	.word	0x00000780
        /*05c0*/ 	.word	0x000000ff
        /*05c4*/ 	.word	0x00000308
        /*05c8*/ 	.short	0x0100
        /*05ca*/ 	.byte	0x08
	.zero		1


	//   ....[84]....
        /*05cc*/ 	.word	0x00000790
        /*05d0*/ 	.word	0x000000ff
        /*05d4*/ 	.word	0x00000150
        /*05d8*/ 	.short	0x0100
        /*05da*/ 	.byte	0x08
	.zero		1


	//   ....[85]....
        /*05dc*/ 	.word	0x000007a0
        /*05e0*/ 	.word	0x000000ff
        /*05e4*/ 	.word	0x00000310
        /*05e8*/ 	.short	0x0100
        /*05ea*/ 	.byte	0x08
	.zero		1


	//   ....[86]....
        /*05ec*/ 	.word	0x000007b0
        /*05f0*/ 	.word	0x000000ff
        /*05f4*/ 	.word	0x00000158
        /*05f8*/ 	.short	0x0100
        /*05fa*/ 	.byte	0x08
	.zero		1


	//   ....[87]....
        /*05fc*/ 	.word	0x000007c0
        /*0600*/ 	.word	0x000000ff
        /*0604*/ 	.word	0x00000318
        /*0608*/ 	.short	0x0100
        /*060a*/ 	.byte	0x08
	.zero		1


	//   ....[88]....
        /*060c*/ 	.word	0x000007d0
        /*0610*/ 	.word	0x000000ff
        /*0614*/ 	.word	0x00000160
        /*0618*/ 	.short	0x0100
        /*061a*/ 	.byte	0x08
	.zero		1


	//   ....[89]....
        /*061c*/ 	.word	0x000007e0
        /*0620*/ 	.word	0x000000ff
        /*0624*/ 	.word	0x00000320
        /*0628*/ 	.short	0x0100
        /*062a*/ 	.byte	0x08
	.zero		1


	//   ....[90]....
        /*062c*/ 	.word	0x000007f0
        /*0630*/ 	.word	0x000000ff
        /*0634*/ 	.word	0x00000168
        /*0638*/ 	.short	0x0100
        /*063a*/ 	.byte	0x08
	.zero		1


	//   ....[91]....
        /*063c*/ 	.word	0x00000800
        /*0640*/ 	.word	0x000000ff
        /*0644*/ 	.word	0x00000328
        /*0648*/ 	.short	0x0100
        /*064a*/ 	.byte	0x08
	.zero		1


	//   ....[92]....
        /*064c*/ 	.word	0x00000810
        /*0650*/ 	.word	0x000000ff
        /*0654*/ 	.word	0x00000170
        /*0658*/ 	.short	0x0100
        /*065a*/ 	.byte	0x08
	.zero		1


	//   ....[93]....
        /*065c*/ 	.word	0x00000820
        /*0660*/ 	.word	0x000000ff
        /*0664*/ 	.word	0x00000330
        /*0668*/ 	.short	0x0100
        /*066a*/ 	.byte	0x08
	.zero		1


	//   ....[94]....
        /*066c*/ 	.word	0x00000830
        /*0670*/ 	.word	0x000000ff
        /*0674*/ 	.word	0x00000178
        /*0678*/ 	.short	0x0100
        /*067a*/ 	.byte	0x08
	.zero		1


	//   ....[95]....
        /*067c*/ 	.word	0x00000840
        /*0680*/ 	.word	0x000000ff
        /*0684*/ 	.word	0x00000338
        /*0688*/ 	.short	0x0100
        /*068a*/ 	.byte	0x08
	.zero		1


	//   ....[96]....
        /*068c*/ 	.word	0x00000850
        /*0690*/ 	.word	0x000000ff
        /*0694*/ 	.word	0x00000180
        /*0698*/ 	.short	0x0100
        /*069a*/ 	.byte	0x08
	.zero		1


	//   ....[97]....
        /*069c*/ 	.word	0x00000860
        /*06a0*/ 	.word	0x000000ff
        /*06a4*/ 	.word	0x00000340
        /*06a8*/ 	.short	0x0100
        /*06aa*/ 	.byte	0x08
	.zero		1


	//   ....[98]....
        /*06ac*/ 	.word	0x00000870
        /*06b0*/ 	.word	0x000000ff
        /*06b4*/ 	.word	0x00000188
        /*06b8*/ 	.short	0x0100
        /*06ba*/ 	.byte	0x08
	.zero		1


	//   ....[99]....
        /*06bc*/ 	.word	0x00000880
        /*06c0*/ 	.word	0x000000ff
        /*06c4*/ 	.word	0x00000348
        /*06c8*/ 	.short	0x0100
        /*06ca*/ 	.byte	0x08
	.zero		1


	//   ....[100]....
        /*06cc*/ 	.word	0x00000890
        /*06d0*/ 	.word	0x000000ff
        /*06d4*/ 	.word	0x00000190
        /*06d8*/ 	.short	0x0100
        /*06da*/ 	.byte	0x08
	.zero		1


	//   ....[101]....
        /*06dc*/ 	.word	0x000008a0
        /*06e0*/ 	.word	0x000000ff
        /*06e4*/ 	.word	0x00000350
        /*06e8*/ 	.short	0x0100
        /*06ea*/ 	.byte	0x08
	.zero		1


	//   ....[102]....
        /*06ec*/ 	.word	0x000008b0
        /*06f0*/ 	.word	0x000000ff
        /*06f4*/ 	.word	0x00000198
        /*06f8*/ 	.short	0x0100
        /*06fa*/ 	.byte	0x08
	.zero		1


	//   ....[103]....
        /*06fc*/ 	.word	0x000008c0
        /*0700*/ 	.word	0x000000ff
        /*0704*/ 	.word	0x00000358
        /*0708*/ 	.short	0x0100
        /*070a*/ 	.byte	0x08
	.zero		1


	//   ....[104]....
        /*070c*/ 	.word	0x000008d0
        /*0710*/ 	.word	0x000000ff
        /*0714*/ 	.word	0x000001a0
        /*0718*/ 	.short	0x0100
        /*071a*/ 	.byte	0x08
	.zero		1


	//   ....[105]....
        /*071c*/ 	.word	0x000008e0
        /*0720*/ 	.word	0x000000ff
        /*0724*/ 	.word	0x00000360
        /*0728*/ 	.short	0x0100
        /*072a*/ 	.byte	0x08
	.zero		1


	//   ....[106]....
        /*072c*/ 	.word	0x000008f0
        /*0730*/ 	.word	0x000000ff
        /*0734*/ 	.word	0x000001a8
        /*0738*/ 	.short	0x0100
        /*073a*/ 	.byte	0x08
	.zero		1


	//   ....[107]....
        /*073c*/ 	.word	0x00000900
        /*0740*/ 	.word	0x000000ff
        /*0744*/ 	.word	0x00000368
        /*0748*/ 	.short	0x0100
        /*074a*/ 	.byte	0x08
	.zero		1


	//   ....[108]....
        /*074c*/ 	.word	0x00000910
        /*0750*/ 	.word	0x000000ff
        /*0754*/ 	.word	0x000001b0
        /*0758*/ 	.short	0x0100
        /*075a*/ 	.byte	0x08
	.zero		1


	//   ....[109]....
        /*075c*/ 	.word	0x00000920
        /*0760*/ 	.word	0x000000ff
        /*0764*/ 	.word	0x00000370
        /*0768*/ 	.short	0x0100
        /*076a*/ 	.byte	0x08
	.zero		1


	//   ....[110]....
        /*076c*/ 	.word	0x00000930
        /*0770*/ 	.word	0x000000ff
        /*0774*/ 	.word	0x000001b8
        /*0778*/ 	.short	0x0100
        /*077a*/ 	.byte	0x08
	.zero		1


	//   ....[111]....
        /*077c*/ 	.word	0x00000940
        /*0780*/ 	.word	0x000000ff
        /*0784*/ 	.word	0x00000378
        /*0788*/ 	.short	0x0100
        /*078a*/ 	.byte	0x08
	.zero		1


	//   ....[112]....
        /*078c*/ 	.word	0x00000c60
        /*0790*/ 	.word	0x000000ff
        /*0794*/ 	.word	0x000003b0
        /*0798*/ 	.short	0x0100
        /*079a*/ 	.byte	0x08
	.zero		1


	//   ....[113]....
        /*079c*/ 	.word	0x00000cd0
        /*07a0*/ 	.word	0x000000ff
        /*07a4*/ 	.word	0x000003b8
        /*07a8*/ 	.short	0x0100
        /*07aa*/ 	.byte	0x08
	.zero		1


	//   ....[114]....
        /*07ac*/ 	.word	0x00000cf0
        /*07b0*/ 	.word	0x000000ff
        /*07b4*/ 	.word	0x00000390
        /*07b8*/ 	.short	0x0100
        /*07ba*/ 	.byte	0x09
	.zero		1


	//   ....[115]....
        /*07bc*/ 	.word	0x00000d00
        /*07c0*/ 	.word	0x000000ff
        /*07c4*/ 	.word	0x00000398
        /*07c8*/ 	.short	0x0100
        /*07ca*/ 	.byte	0x09
	.zero		1


	//   ....[116]....
        /*07cc*/ 	.word	0x00000d10
        /*07d0*/ 	.word	0x000000ff
        /*07d4*/ 	.word	0x000003a0
        /*07d8*/ 	.short	0x0100
        /*07da*/ 	.byte	0x09
	.zero		1


	//   ....[117]....
        /*07dc*/ 	.word	0x00000d20
        /*07e0*/ 	.word	0x000000ff
        /*07e4*/ 	.word	0x000003a8
        /*07e8*/ 	.short	0x0100
        /*07ea*/ 	.byte	0x09
	.zero		1


	//   ....[118]....
        /*07ec*/ 	.word	0x00001b50
        /*07f0*/ 	.word	0x000000ff
        /*07f4*/ 	.word	0xfffffff8
        /*07f8*/ 	.short	0x010a
        /*07fa*/ 	.byte	0x0f
	.zero		1


	//   ....[119]....
        /*07fc*/ 	.word	0x00001e20
        /*0800*/ 	.word	0x000000ff
        /*0804*/ 	.word	0x00000000
        /*0808*/ 	.short	0x010a
        /*080a*/ 	.byte	0x06
	.zero		1


	//   ....[120]....
        /*080c*/ 	.word	0x00001e60
        /*0810*/ 	.word	0x000000ff
        /*0814*/ 	.word	0x00000000
        /*0818*/ 	.short	0x010a
        /*081a*/ 	.byte	0x06
	.zero		1


	//   ....[121]....
        /*081c*/ 	.word	0x00002380
        /*0820*/ 	.word	0x000000ff
        /*0824*/ 	.word	0x00000000
        /*0828*/ 	.short	0x010a
        /*082a*/ 	.byte	0x09
	.zero		1


	//   ....[122]....
        /*082c*/ 	.word	0x000023c0
        /*0830*/ 	.word	0x000000ff
        /*0834*/ 	.word	0x00000000
        /*0838*/ 	.short	0x010a
        /*083a*/ 	.byte	0x09
	.zero		1


	//   ....[123]....
        /*083c*/ 	.word	0x00002750
        /*0840*/ 	.word	0x000000ff
        /*0844*/ 	.word	0x00000000
        /*0848*/ 	.short	0x0101
        /*084a*/ 	.byte	0x08
	.zero		1


	//   ....[124]....
        /*084c*/ 	.word	0x00002ac0
        /*0850*/ 	.word	0x0000000f
        /*0854*/ 	.word	0x00000000
        /*0858*/ 	.short	0x0101
        /*085a*/ 	.byte	0x18
	.zero		1


	//   ....[125]....
        /*085c*/ 	.word	0x00002ba0
        /*0860*/ 	.word	0x000000ff
        /*0864*/ 	.word	0x00000000
        /*0868*/ 	.short	0x0101
        /*086a*/ 	.byte	0x06
	.zero		1


	//   ....[126]....
        /*086c*/ 	.word	0x00002c50
        /*0870*/ 	.word	0x000000ff
        /*0874*/ 	.word	0x00000008
        /*0878*/ 	.short	0x010a
        /*087a*/ 	.byte	0x0f
	.zero		1


	//   ....[127]....
        /*087c*/ 	.word	0x000054b0
        /*0880*/ 	.word	0x00000004
        /*0884*/ 	.word	0x00000000
        /*0888*/ 	.short	0x0101
        /*088a*/ 	.byte	0x18
	.zero		1


	//   ....[128]....
        /*088c*/ 	.word	0x00005d90
        /*0890*/ 	.word	0x00000013
        /*0894*/ 	.word	0x000001c0
        /*0898*/ 	.short	0x010a
        /*089a*/ 	.byte	0x3f
	.zero		1


	//   ....[129]....
        /*089c*/ 	.word	0x00006110
        /*08a0*/ 	.word	0x00000004
        /*08a4*/ 	.word	0x000003b8
        /*08a8*/ 	.short	0x0101
        /*08aa*/ 	.byte	0x3f
	.zero		1


	//   ....[130]....
        /*08ac*/ 	.word	0x00006840
        /*08b0*/ 	.word	0x00000005
        /*08b4*/ 	.word	0x00000000
        /*08b8*/ 	.short	0x010a
        /*08ba*/ 	.byte	0x3f
	.zero		1


	//   ....[131]....
        /*08bc*/ 	.word	0x000068c0
        /*08c0*/ 	.word	0x00000007
        /*08c4*/ 	.word	0x00000000
        /*08c8*/ 	.short	0x010a
        /*08ca*/ 	.byte	0x3f
	.zero		1


	//   ....[132]....
        /*08cc*/ 	.word	0x00006950
        /*08d0*/ 	.word	0x00000006
        /*08d4*/ 	.word	0x00000000
        /*08d8*/ 	.short	0x010a
        /*08da*/ 	.byte	0x3f
	.zero		1


	//   ....[133]....
        /*08dc*/ 	.word	0x000069e0
        /*08e0*/ 	.word	0x00000007
        /*08e4*/ 	.word	0x00000000
        /*08e8*/ 	.short	0x010a
        /*08ea*/ 	.byte	0x3f
	.zero		1


	//   ....[134]....
        /*08ec*/ 	.word	0x00006a70
        /*08f0*/ 	.word	0x00000006
        /*08f4*/ 	.word	0x00000000
        /*08f8*/ 	.short	0x010a
        /*08fa*/ 	.byte	0x3f
	.zero		1


	//   ....[135]....
        /*08fc*/ 	.word	0x00006b00
        /*0900*/ 	.word	0x00000007
        /*0904*/ 	.word	0x00000000
        /*0908*/ 	.short	0x010a
        /*090a*/ 	.byte	0x3f
	.zero		1


	//   ....[136]....
        /*090c*/ 	.word	0x00006b90
        /*0910*/ 	.word	0x00000006
        /*0914*/ 	.word	0x00000000
        /*0918*/ 	.short	0x010a
        /*091a*/ 	.byte	0x3f
	.zero		1


	//   ....[137]....
        /*091c*/ 	.word	0x00006c20
        /*0920*/ 	.word	0x00000007
        /*0924*/ 	.word	0x00000000
        /*0928*/ 	.short	0x010a
        /*092a*/ 	.byte	0x3f
	.zero		1


	//   ....[138]....
        /*092c*/ 	.word	0x00006cb0
        /*0930*/ 	.word	0x00000006
        /*0934*/ 	.word	0x00000000
        /*0938*/ 	.short	0x010a
        /*093a*/ 	.byte	0x3f
	.zero		1


	//   ....[139]....
        /*093c*/ 	.word	0x00006d40
        /*0940*/ 	.word	0x00000007
        /*0944*/ 	.word	0x00000000
        /*0948*/ 	.short	0x010a
        /*094a*/ 	.byte	0x3f
	.zero		1


	//   ....[140]....
        /*094c*/ 	.word	0x00006dd0
        /*0950*/ 	.word	0x00000006
        /*0954*/ 	.word	0x00000000
        /*0958*/ 	.short	0x010a
        /*095a*/ 	.byte	0x3f
	.zero		1


	//   ....[141]....
        /*095c*/ 	.word	0x00006e60
        /*0960*/ 	.word	0x00000007
        /*0964*/ 	.word	0x00000000
        /*0968*/ 	.short	0x010a
        /*096a*/ 	.byte	0x3f
	.zero		1


	//   ....[142]....
        /*096c*/ 	.word	0x00006ef0
        /*0970*/ 	.word	0x00000006
        /*0974*/ 	.word	0x00000000
        /*0978*/ 	.short	0x010a
        /*097a*/ 	.byte	0x3f
	.zero		1


	//   ....[143]....
        /*097c*/ 	.word	0x00006f80
        /*0980*/ 	.word	0x00000007
        /*0984*/ 	.word	0x00000000
        /*0988*/ 	.short	0x010a
        /*098a*/ 	.byte	0x3f
	.zero		1


	//   ....[144]....
        /*098c*/ 	.word	0x00007010
        /*0990*/ 	.word	0x00000006
        /*0994*/ 	.word	0x00000000
        /*0998*/ 	.short	0x010a
        /*099a*/ 	.byte	0x3f
	.zero		1


	//   ....[145]....
        /*099c*/ 	.word	0x000070a0
        /*09a0*/ 	.word	0x00000007
        /*09a4*/ 	.word	0x00000000
        /*09a8*/ 	.short	0x010a
        /*09aa*/ 	.byte	0x3f
	.zero		1


	//   ....[146]....
        /*09ac*/ 	.word	0x00007130
        /*09b0*/ 	.word	0x00000006
        /*09b4*/ 	.word	0x00000000
        /*09b8*/ 	.short	0x010a
        /*09ba*/ 	.byte	0x3f
	.zero		1


	//   ....[147]....
        /*09bc*/ 	.word	0x000071c0
        /*09c0*/ 	.word	0x00000007
        /*09c4*/ 	.word	0x00000000
        /*09c8*/ 	.short	0x010a
        /*09ca*/ 	.byte	0x3f
	.zero		1


	//   ....[148]....
        /*09cc*/ 	.word	0x00007250
        /*09d0*/ 	.word	0x00000006
        /*09d4*/ 	.word	0x00000000
        /*09d8*/ 	.short	0x010a
        /*09da*/ 	.byte	0x3f
	.zero		1


	//   ....[149]....
        /*09dc*/ 	.word	0x000072e0
        /*09e0*/ 	.word	0x00000007
        /*09e4*/ 	.word	0x00000000
        /*09e8*/ 	.short	0x010a
        /*09ea*/ 	.byte	0x3f
	.zero		1


	//   ....[150]....
        /*09ec*/ 	.word	0x00007370
        /*09f0*/ 	.word	0x00000006
        /*09f4*/ 	.word	0x00000000
        /*09f8*/ 	.short	0x010a
        /*09fa*/ 	.byte	0x3f
	.zero		1


	//   ....[151]....
        /*09fc*/ 	.word	0x00007400
        /*0a00*/ 	.word	0x00000007
        /*0a04*/ 	.word	0x00000000
        /*0a08*/ 	.short	0x010a
        /*0a0a*/ 	.byte	0x3f
	.zero		1


	//   ....[152]....
        /*0a0c*/ 	.word	0x00007490
        /*0a10*/ 	.word	0x00000006
        /*0a14*/ 	.word	0x00000000
        /*0a18*/ 	.short	0x010a
        /*0a1a*/ 	.byte	0x3f
	.zero		1


	//   ....[153]....
        /*0a1c*/ 	.word	0x00007520
        /*0a20*/ 	.word	0x00000007
        /*0a24*/ 	.word	0x00000000
        /*0a28*/ 	.short	0x010a
        /*0a2a*/ 	.byte	0x3f
	.zero		1


	//   ....[154]....
        /*0a2c*/ 	.word	0x000075b0
        /*0a30*/ 	.word	0x00000006
        /*0a34*/ 	.word	0x00000000
        /*0a38*/ 	.short	0x010a
        /*0a3a*/ 	.byte	0x3f
	.zero		1


	//   ....[155]....
        /*0a3c*/ 	.word	0x00007640
        /*0a40*/ 	.word	0x00000007
        /*0a44*/ 	.word	0x00000000
        /*0a48*/ 	.short	0x010a
        /*0a4a*/ 	.byte	0x3f
	.zero		1


	//   ....[156]....
        /*0a4c*/ 	.word	0x000076d0
        /*0a50*/ 	.word	0x00000006
        /*0a54*/ 	.word	0x00000000
        /*0a58*/ 	.short	0x010a
        /*0a5a*/ 	.byte	0x3f
	.zero		1


	//   ....[157]....
        /*0a5c*/ 	.word	0x00007760
        /*0a60*/ 	.word	0x00000007
        /*0a64*/ 	.word	0x00000000
        /*0a68*/ 	.short	0x010a
        /*0a6a*/ 	.byte	0x3f
	.zero		1


	//   ....[158]....
        /*0a6c*/ 	.word	0x000077f0
        /*0a70*/ 	.word	0x00000006
        /*0a74*/ 	.word	0x00000000
        /*0a78*/ 	.short	0x010a
        /*0a7a*/ 	.byte	0x3f
	.zero		1


	//   ....[159]....
        /*0a7c*/ 	.word	0x00007880
        /*0a80*/ 	.word	0x00000007
        /*0a84*/ 	.word	0x00000000
        /*0a88*/ 	.short	0x010a
        /*0a8a*/ 	.byte	0x3f
	.zero		1


	//   ....[160]....
        /*0a8c*/ 	.word	0x00007910
        /*0a90*/ 	.word	0x00000006
        /*0a94*/ 	.word	0x00000000
        /*0a98*/ 	.short	0x010a
        /*0a9a*/ 	.byte	0x3f
	.zero		1


	//   ....[161]....
        /*0a9c*/ 	.word	0x000079a0
        /*0aa0*/ 	.word	0x00000007
        /*0aa4*/ 	.word	0x00000000
        /*0aa8*/ 	.short	0x010a
        /*0aaa*/ 	.byte	0x3f
	.zero		1


	//   ....[162]....
        /*0aac*/ 	.word	0x00007a30
        /*0ab0*/ 	.word	0x00000006
        /*0ab4*/ 	.word	0x00000000
        /*0ab8*/ 	.short	0x010a
        /*0aba*/ 	.byte	0x3f
	.zero		1


	//   ....[163]....
        /*0abc*/ 	.word	0x00007ac0
        /*0ac0*/ 	.word	0x00000007
        /*0ac4*/ 	.word	0x00000000
        /*0ac8*/ 	.short	0x010a
        /*0aca*/ 	.byte	0x3f
	.zero		1


	//   ....[164]....
        /*0acc*/ 	.word	0x00007b50
        /*0ad0*/ 	.word	0x00000006
        /*0ad4*/ 	.word	0x00000000
        /*0ad8*/ 	.short	0x010a
        /*0ada*/ 	.byte	0x3f
	.zero		1


	//   ....[165]....
        /*0adc*/ 	.word	0x00007be0
        /*0ae0*/ 	.word	0x00000007
        /*0ae4*/ 	.word	0x00000000
        /*0ae8*/ 	.short	0x010a
        /*0aea*/ 	.byte	0x3f
	.zero		1


	//   ....[166]....
        /*0aec*/ 	.word	0x00007c70
        /*0af0*/ 	.word	0x00000006
        /*0af4*/ 	.word	0x00000000
        /*0af8*/ 	.short	0x010a
        /*0afa*/ 	.byte	0x3f
	.zero		1


	//   ....[167]....
        /*0afc*/ 	.word	0x00007d00
        /*0b00*/ 	.word	0x00000007
        /*0b04*/ 	.word	0x00000000
        /*0b08*/ 	.short	0x010a
        /*0b0a*/ 	.byte	0x3f
	.zero		1


	//   ....[168]....
        /*0b0c*/ 	.word	0x00007d90
        /*0b10*/ 	.word	0x00000006
        /*0b14*/ 	.word	0x00000000
        /*0b18*/ 	.short	0x010a
        /*0b1a*/ 	.byte	0x3f
	.zero		1


	//   ....[169]....
        /*0b1c*/ 	.word	0x00007e20
        /*0b20*/ 	.word	0x00000007
        /*0b24*/ 	.word	0x00000000
        /*0b28*/ 	.short	0x010a
        /*0b2a*/ 	.byte	0x3f
	.zero		1


	//   ....[170]....
        /*0b2c*/ 	.word	0x00007eb0
        /*0b30*/ 	.word	0x00000006
        /*0b34*/ 	.word	0x00000000
        /*0b38*/ 	.short	0x010a
        /*0b3a*/ 	.byte	0x3f
	.zero		1


	//   ....[171]....
        /*0b3c*/ 	.word	0x00007f40
        /*0b40*/ 	.word	0x00000007
        /*0b44*/ 	.word	0x00000000
        /*0b48*/ 	.short	0x010a
        /*0b4a*/ 	.byte	0x3f
	.zero		1


	//   ....[172]....
        /*0b4c*/ 	.word	0x00007fd0
        /*0b50*/ 	.word	0x00000006
        /*0b54*/ 	.word	0x00000000
        /*0b58*/ 	.short	0x010a
        /*0b5a*/ 	.byte	0x3f
	.zero		1


	//   ....[173]....
        /*0b5c*/ 	.word	0x00008060
        /*0b60*/ 	.word	0x00000007
        /*0b64*/ 	.word	0x00000000
        /*0b68*/ 	.short	0x010a
        /*0b6a*/ 	.byte	0x3f
	.zero		1


	//   ....[174]....
        /*0b6c*/ 	.word	0x000080f0
        /*0b70*/ 	.word	0x00000006
        /*0b74*/ 	.word	0x00000000
        /*0b78*/ 	.short	0x010a
        /*0b7a*/ 	.byte	0x3f
	.zero		1


	//   ....[175]....
        /*0b7c*/ 	.word	0x00008180
        /*0b80*/ 	.word	0x00000007
        /*0b84*/ 	.word	0x00000000
        /*0b88*/ 	.short	0x010a
        /*0b8a*/ 	.byte	0x3f
	.zero		1


	//   ....[176]....
        /*0b8c*/ 	.word	0x00008210
        /*0b90*/ 	.word	0x00000006
        /*0b94*/ 	.word	0x00000000
        /*0b98*/ 	.short	0x010a
        /*0b9a*/ 	.byte	0x3f
	.zero		1


	//   ....[177]....
        /*0b9c*/ 	.word	0x000082a0
        /*0ba0*/ 	.word	0x00000007
        /*0ba4*/ 	.word	0x00000000
        /*0ba8*/ 	.short	0x010a
        /*0baa*/ 	.byte	0x3f
	.zero		1


	//   ....[178]....
        /*0bac*/ 	.word	0x00008330
        /*0bb0*/ 	.word	0x00000006
        /*0bb4*/ 	.word	0x00000000
        /*0bb8*/ 	.short	0x010a
        /*0bba*/ 	.byte	0x3f
	.zero		1


	//   ....[179]....
        /*0bbc*/ 	.word	0x000083c0
        /*0bc0*/ 	.word	0x00000007
        /*0bc4*/ 	.word	0x00000000
        /*0bc8*/ 	.short	0x010a
        /*0bca*/ 	.byte	0x3f
	.zero		1


	//   ....[180]....
        /*0bcc*/ 	.word	0x00008450
        /*0bd0*/ 	.word	0x00000006
        /*0bd4*/ 	.word	0x00000000
        /*0bd8*/ 	.short	0x010a
        /*0bda*/ 	.byte	0x3f
	.zero		1


	//   ....[181]....
        /*0bdc*/ 	.word	0x000084e0
        /*0be0*/ 	.word	0x00000007
        /*0be4*/ 	.word	0x00000000
        /*0be8*/ 	.short	0x010a
        /*0bea*/ 	.byte	0x3f
	.zero		1


	//   ....[182]....
        /*0bec*/ 	.word	0x00008570
        /*0bf0*/ 	.word	0x00000006
        /*0bf4*/ 	.word	0x00000000
        /*0bf8*/ 	.short	0x010a
        /*0bfa*/ 	.byte	0x3f
	.zero		1


	//   ....[183]....
        /*0bfc*/ 	.word	0x00008600
        /*0c00*/ 	.word	0x00000007
        /*0c04*/ 	.word	0x00000000
        /*0c08*/ 	.short	0x010a
        /*0c0a*/ 	.byte	0x3f
	.zero		1


	//   ....[184]....
        /*0c0c*/ 	.word	0x00008690
        /*0c10*/ 	.word	0x00000006
        /*0c14*/ 	.word	0x00000000
        /*0c18*/ 	.short	0x010a
        /*0c1a*/ 	.byte	0x3f
	.zero		1


	//   ....[185]....
        /*0c1c*/ 	.word	0x00008720
        /*0c20*/ 	.word	0x00000003
        /*0c24*/ 	.word	0x00000000
        /*0c28*/ 	.short	0x010a
        /*0c2a*/ 	.byte	0x3f
	.zero		1


	//   ....[186]....
        /*0c2c*/ 	.word	0x00008790
        /*0c30*/ 	.word	0x0000000f
        /*0c34*/ 	.word	0xfffffff8
        /*0c38*/ 	.short	0x010a
        /*0c3a*/ 	.byte	0x3f
	.zero		1


	//   ....[187]....
        /*0c3c*/ 	.word	0x000087f0
        /*0c40*/ 	.word	0x0000000f
        /*0c44*/ 	.word	0x00000000
        /*0c48*/ 	.short	0x010a
        /*0c4a*/ 	.byte	0x3f
	.zero		1


	//   ....[188]....
        /*0c4c*/ 	.word	0x00008850
        /*0c50*/ 	.word	0x00000010
        /*0c54*/ 	.word	0x00000000
        /*0c58*/ 	.short	0x010a
        /*0c5a*/ 	.byte	0x3f
	.zero		1


	//   ....[189]....
        /*0c5c*/ 	.word	0x000088b0
        /*0c60*/ 	.word	0x0000000f
        /*0c64*/ 	.word	0x00000008
        /*0c68*/ 	.short	0x010a
        /*0c6a*/ 	.byte	0x3f
	.zero		1


	//   ....[190]....
        /*0c6c*/ 	.word	0x00008980
        /*0c70*/ 	.word	0x00000013
        /*0c74*/ 	.word	0x000001c0
        /*0c78*/ 	.short	0x010a
        /*0c7a*/ 	.byte	0x3f
	.zero		1


	//   ....[191]....
        /*0c7c*/ 	.word	0x00008a60
        /*0c80*/ 	.word	0x00000005
        /*0c84*/ 	.word	0x00000000
        /*0c88*/ 	.short	0x010a
        /*0c8a*/ 	.byte	0x3f
	.zero		1


	//   ....[192]....
        /*0c8c*/ 	.word	0x00008ab0
        /*0c90*/ 	.word	0x00000007
        /*0c94*/ 	.word	0x00000000
        /*0c98*/ 	.short	0x010a
        /*0c9a*/ 	.byte	0x3f
	.zero		1


	//   ....[193]....
        /*0c9c*/ 	.word	0x00008b00
        /*0ca0*/ 	.word	0x00000006
        /*0ca4*/ 	.word	0x00000000
        /*0ca8*/ 	.short	0x010a
        /*0caa*/ 	.byte	0x3f
	.zero		1


	//   ....[194]....
        /*0cac*/ 	.word	0x00008b50
        /*0cb0*/ 	.word	0x00000007
        /*0cb4*/ 	.word	0x00000000
        /*0cb8*/ 	.short	0x010a
        /*0cba*/ 	.byte	0x3f
	.zero		1


	//   ....[195]....
        /*0cbc*/ 	.word	0x00008ba0
        /*0cc0*/ 	.word	0x00000006
        /*0cc4*/ 	.word	0x00000000
        /*0cc8*/ 	.short	0x010a
        /*0cca*/ 	.byte	0x3f
	.zero		1


	//   ....[196]....
        /*0ccc*/ 	.word	0x00008bf0
        /*0cd0*/ 	.word	0x00000007
        /*0cd4*/ 	.word	0x00000000
        /*0cd8*/ 	.short	0x010a
        /*0cda*/ 	.byte	0x3f
	.zero		1


	//   ....[197]....
        /*0cdc*/ 	.word	0x00008c40
        /*0ce0*/ 	.word	0x00000006
        /*0ce4*/ 	.word	0x00000000
        /*0ce8*/ 	.short	0x010a
        /*0cea*/ 	.byte	0x3f
	.zero		1


	//   ....[198]....
        /*0cec*/ 	.word	0x00008c90
        /*0cf0*/ 	.word	0x00000007
        /*0cf4*/ 	.word	0x00000000
        /*0cf8*/ 	.short	0x010a
        /*0cfa*/ 	.byte	0x3f
	.zero		1


	//   ....[199]....
        /*0cfc*/ 	.word	0x00008ce0
        /*0d00*/ 	.word	0x00000006
        /*0d04*/ 	.word	0x00000000
        /*0d08*/ 	.short	0x010a
        /*0d0a*/ 	.byte	0x3f
	.zero		1


	//   ....[200]....
        /*0d0c*/ 	.word	0x00008d30
        /*0d10*/ 	.word	0x00000007
        /*0d14*/ 	.word	0x00000000
        /*0d18*/ 	.short	0x010a
        /*0d1a*/ 	.byte	0x3f
	.zero		1


	//   ....[201]....
        /*0d1c*/ 	.word	0x00008d80
        /*0d20*/ 	.word	0x00000006
        /*0d24*/ 	.word	0x00000000
        /*0d28*/ 	.short	0x010a
        /*0d2a*/ 	.byte	0x3f
	.zero		1


	//   ....[202]....
        /*0d2c*/ 	.word	0x00008dd0
        /*0d30*/ 	.word	0x00000007
        /*0d34*/ 	.word	0x00000000
        /*0d38*/ 	.short	0x010a
        /*0d3a*/ 	.byte	0x3f
	.zero		1


	//   ....[203]....
        /*0d3c*/ 	.word	0x00008e20
        /*0d40*/ 	.word	0x00000006
        /*0d44*/ 	.word	0x00000000
        /*0d48*/ 	.short	0x010a
        /*0d4a*/ 	.byte	0x3f
	.zero		1


	//   ....[204]....
        /*0d4c*/ 	.word	0x00008e70
        /*0d50*/ 	.word	0x00000007
        /*0d54*/ 	.word	0x00000000
        /*0d58*/ 	.short	0x010a
        /*0d5a*/ 	.byte	0x3f
	.zero		1


	//   ....[205]....
        /*0d5c*/ 	.word	0x00008ec0
        /*0d60*/ 	.word	0x00000006
        /*0d64*/ 	.word	0x00000000
        /*0d68*/ 	.short	0x010a
        /*0d6a*/ 	.byte	0x3f
	.zero		1


	//   ....[206]....
        /*0d6c*/ 	.word	0x00008f10
        /*0d70*/ 	.word	0x00000007
        /*0d74*/ 	.word	0x00000000
        /*0d78*/ 	.short	0x010a
        /*0d7a*/ 	.byte	0x3f
	.zero		1


	//   ....[207]....
        /*0d7c*/ 	.word	0x00008f60
        /*0d80*/ 	.word	0x00000006
        /*0d84*/ 	.word	0x00000000
        /*0d88*/ 	.short	0x010a
        /*0d8a*/ 	.byte	0x3f
	.zero		1


	//   ....[208]....
        /*0d8c*/ 	.word	0x00008fb0
        /*0d90*/ 	.word	0x00000007
        /*0d94*/ 	.word	0x00000000
        /*0d98*/ 	.short	0x010a
        /*0d9a*/ 	.byte	0x3f
	.zero		1


	//   ....[209]....
        /*0d9c*/ 	.word	0x00009000
        /*0da0*/ 	.word	0x00000006
        /*0da4*/ 	.word	0x00000000
        /*0da8*/ 	.short	0x010a
        /*0daa*/ 	.byte	0x3f
	.zero		1


	//   ....[210]....
        /*0dac*/ 	.word	0x00009050
        /*0db0*/ 	.word	0x00000007
        /*0db4*/ 	.word	0x00000000
        /*0db8*/ 	.short	0x010a
        /*0dba*/ 	.byte	0x3f
	.zero		1


	//   ....[211]....
        /*0dbc*/ 	.word	0x000090a0
        /*0dc0*/ 	.word	0x00000006
        /*0dc4*/ 	.word	0x00000000
        /*0dc8*/ 	.short	0x010a
        /*0dca*/ 	.byte	0x3f
	.zero		1


	//   ....[212]....
        /*0dcc*/ 	.word	0x000090f0
        /*0dd0*/ 	.word	0x00000007
        /*0dd4*/ 	.word	0x00000000
        /*0dd8*/ 	.short	0x010a
        /*0dda*/ 	.byte	0x3f
	.zero		1


	//   ....[213]....
        /*0ddc*/ 	.word	0x00009140
        /*0de0*/ 	.word	0x00000006
        /*0de4*/ 	.word	0x00000000
        /*0de8*/ 	.short	0x010a
        /*0dea*/ 	.byte	0x3f
	.zero		1


	//   ....[214]....
        /*0dec*/ 	.word	0x00009190
        /*0df0*/ 	.word	0x00000007
        /*0df4*/ 	.word	0x00000000
        /*0df8*/ 	.short	0x010a
        /*0dfa*/ 	.byte	0x3f
	.zero		1


	//   ....[215]....
        /*0dfc*/ 	.word	0x000091e0
        /*0e00*/ 	.word	0x00000006
        /*0e04*/ 	.word	0x00000000
        /*0e08*/ 	.short	0x010a
        /*0e0a*/ 	.byte	0x3f
	.zero		1


	//   ....[216]....
        /*0e0c*/ 	.word	0x00009230
        /*0e10*/ 	.word	0x00000007
        /*0e14*/ 	.word	0x00000000
        /*0e18*/ 	.short	0x010a
        /*0e1a*/ 	.byte	0x3f
	.zero		1


	//   ....[217]....
        /*0e1c*/ 	.word	0x00009280
        /*0e20*/ 	.word	0x00000006
        /*0e24*/ 	.word	0x00000000
        /*0e28*/ 	.short	0x010a
        /*0e2a*/ 	.byte	0x3f
	.zero		1


	//   ....[218]....
        /*0e2c*/ 	.word	0x000092d0
        /*0e30*/ 	.word	0x00000007
        /*0e34*/ 	.word	0x00000000
        /*0e38*/ 	.short	0x010a
        /*0e3a*/ 	.byte	0x3f
	.zero		1


	//   ....[219]....
        /*0e3c*/ 	.word	0x00009320
        /*0e40*/ 	.word	0x00000006
        /*0e44*/ 	.word	0x00000000
        /*0e48*/ 	.short	0x010a
        /*0e4a*/ 	.byte	0x3f
	.zero		1


	//   ....[220]....
        /*0e4c*/ 	.word	0x00009370
        /*0e50*/ 	.word	0x00000007
        /*0e54*/ 	.word	0x00000000
        /*0e58*/ 	.short	0x010a
        /*0e5a*/ 	.byte	0x3f
	.zero		1


	//   ....[221]....
        /*0e5c*/ 	.word	0x000093c0
        /*0e60*/ 	.word	0x00000006
        /*0e64*/ 	.word	0x00000000
        /*0e68*/ 	.short	0x010a
        /*0e6a*/ 	.byte	0x3f
	.zero		1


	//   ....[222]....
        /*0e6c*/ 	.word	0x00009410
        /*0e70*/ 	.word	0x00000007
        /*0e74*/ 	.word	0x00000000
        /*0e78*/ 	.short	0x010a
        /*0e7a*/ 	.byte	0x3f
	.zero		1


	//   ....[223]....
        /*0e7c*/ 	.word	0x00009460
        /*0e80*/ 	.word	0x00000006
        /*0e84*/ 	.word	0x00000000
        /*0e88*/ 	.short	0x010a
        /*0e8a*/ 	.byte	0x3f
	.zero		1


	//   ....[224]....
        /*0e8c*/ 	.word	0x000094b0
        /*0e90*/ 	.word	0x00000007
        /*0e94*/ 	.word	0x00000000
        /*0e98*/ 	.short	0x010a
        /*0e9a*/ 	.byte	0x3f
	.zero		1


	//   ....[225]....
        /*0e9c*/ 	.word	0x00009500
        /*0ea0*/ 	.word	0x00000006
        /*0ea4*/ 	.word	0x00000000
        /*0ea8*/ 	.short	0x010a
        /*0eaa*/ 	.byte	0x3f
	.zero		1


	//   ....[226]....
        /*0eac*/ 	.word	0x00009550
        /*0eb0*/ 	.word	0x00000007
        /*0eb4*/ 	.word	0x00000000
        /*0eb8*/ 	.short	0x010a
        /*0eba*/ 	.byte	0x3f
	.zero		1


	//   ....[227]....
        /*0ebc*/ 	.word	0x000095a0
        /*0ec0*/ 	.word	0x00000006
        /*0ec4*/ 	.word	0x00000000
        /*0ec8*/ 	.short	0x010a
        /*0eca*/ 	.byte	0x3f
	.zero		1


	//   ....[228]....
        /*0ecc*/ 	.word	0x000095f0
        /*0ed0*/ 	.word	0x00000007
        /*0ed4*/ 	.word	0x00000000
        /*0ed8*/ 	.short	0x010a
        /*0eda*/ 	.byte	0x3f
	.zero		1


	//   ....[229]....
        /*0edc*/ 	.word	0x00009640
        /*0ee0*/ 	.word	0x00000006
        /*0ee4*/ 	.word	0x00000000
        /*0ee8*/ 	.short	0x010a
        /*0eea*/ 	.byte	0x3f
	.zero		1


	//   ....[230]....
        /*0eec*/ 	.word	0x00009690
        /*0ef0*/ 	.word	0x00000007
        /*0ef4*/ 	.word	0x00000000
        /*0ef8*/ 	.short	0x010a
        /*0efa*/ 	.byte	0x3f
	.zero		1


	//   ....[231]....
        /*0efc*/ 	.word	0x000096e0
        /*0f00*/ 	.word	0x00000006
        /*0f04*/ 	.word	0x00000000
        /*0f08*/ 	.short	0x010a
        /*0f0a*/ 	.byte	0x3f
	.zero		1


	//   ....[232]....
        /*0f0c*/ 	.word	0x00009730
        /*0f10*/ 	.word	0x00000007
        /*0f14*/ 	.word	0x00000000
        /*0f18*/ 	.short	0x010a
        /*0f1a*/ 	.byte	0x3f
	.zero		1


	//   ....[233]....
        /*0f1c*/ 	.word	0x00009780
        /*0f20*/ 	.word	0x00000006
        /*0f24*/ 	.word	0x00000000
        /*0f28*/ 	.short	0x010a
        /*0f2a*/ 	.byte	0x3f
	.zero		1


	//   ....[234]....
        /*0f2c*/ 	.word	0x000097d0
        /*0f30*/ 	.word	0x00000007
        /*0f34*/ 	.word	0x00000000
        /*0f38*/ 	.short	0x010a
        /*0f3a*/ 	.byte	0x3f
	.zero		1


	//   ....[235]....
        /*0f3c*/ 	.word	0x00009820
        /*0f40*/ 	.word	0x00000006
        /*0f44*/ 	.word	0x00000000
        /*0f48*/ 	.short	0x010a
        /*0f4a*/ 	.byte	0x3f
	.zero		1


	//   ....[236]....
        /*0f4c*/ 	.word	0x00009870
        /*0f50*/ 	.word	0x00000007
        /*0f54*/ 	.word	0x00000000
        /*0f58*/ 	.short	0x010a
        /*0f5a*/ 	.byte	0x3f
	.zero		1


	//   ....[237]....
        /*0f5c*/ 	.word	0x000098c0
        /*0f60*/ 	.word	0x00000006
        /*0f64*/ 	.word	0x00000000
        /*0f68*/ 	.short	0x010a
        /*0f6a*/ 	.byte	0x3f
	.zero		1


	//   ....[238]....
        /*0f6c*/ 	.word	0x00009910
        /*0f70*/ 	.word	0x00000007
        /*0f74*/ 	.word	0x00000000
        /*0f78*/ 	.short	0x010a
        /*0f7a*/ 	.byte	0x3f
	.zero		1


	//   ....[239]....
        /*0f7c*/ 	.word	0x00009960
        /*0f80*/ 	.word	0x00000006
        /*0f84*/ 	.word	0x00000000
        /*0f88*/ 	.short	0x010a
        /*0f8a*/ 	.byte	0x3f
	.zero		1


	//   ....[240]....
        /*0f8c*/ 	.word	0x000099b0
        /*0f90*/ 	.word	0x00000007
        /*0f94*/ 	.word	0x00000000
        /*0f98*/ 	.short	0x010a
        /*0f9a*/ 	.byte	0x3f
	.zero		1


	//   ....[241]....
        /*0f9c*/ 	.word	0x00009a00
        /*0fa0*/ 	.word	0x00000006
        /*0fa4*/ 	.word	0x00000000
        /*0fa8*/ 	.short	0x010a
        /*0faa*/ 	.byte	0x3f
	.zero		1


	//   ....[242]....
        /*0fac*/ 	.word	0x00009a50
        /*0fb0*/ 	.word	0x00000007
        /*0fb4*/ 	.word	0x00000000
        /*0fb8*/ 	.short	0x010a
        /*0fba*/ 	.byte	0x3f
	.zero		1


	//   ....[243]....
        /*0fbc*/ 	.word	0x00009aa0
        /*0fc0*/ 	.word	0x00000006
        /*0fc4*/ 	.word	0x00000000
        /*0fc8*/ 	.short	0x010a
        /*0fca*/ 	.byte	0x3f
	.zero		1


	//   ....[244]....
        /*0fcc*/ 	.word	0x00009af0
        /*0fd0*/ 	.word	0x00000007
        /*0fd4*/ 	.word	0x00000000
        /*0fd8*/ 	.short	0x010a
        /*0fda*/ 	.byte	0x3f
	.zero		1


	//   ....[245]....
        /*0fdc*/ 	.word	0x00009b40
        /*0fe0*/ 	.word	0x00000006
        /*0fe4*/ 	.word	0x00000000
        /*0fe8*/ 	.short	0x010a
        /*0fea*/ 	.byte	0x3f
	.zero		1


	//----- nvinfo : EIATTR_NUM_MBARRIERS
	.align		4
.L_28:
        /*0fec*/ 	.byte	0x03, 0x38
        /*0fee*/ 	.short	0x0076


	//----- nvinfo : EIATTR_EXIT_INSTR_OFFSETS
	.align		4
        /*0ff0*/ 	.byte	0x04, 0x1c
        /*0ff2*/ 	.short	(.L_30 - .L_29)


	//   ....[0]....
.L_29:
        /*0ff4*/ 	.word	0x00001800


	//   ....[1]....
        /*0ff8*/ 	.word	0x00001860


	//   ....[2]....
        /*0ffc*/ 	.word	0x00005ac0


	//   ....[3]....
        /*1000*/ 	.word	0x00005af0


	//   ....[4]....
        /*1004*/ 	.word	0x00008770


	//----- nvinfo : EIATTR_MAX_THREADS
	.align		4
.L_30:
        /*1008*/ 	.byte	0x04, 0x05
        /*100a*/ 	.short	(.L_32 - .L_31)
.L_31:
        /*100c*/ 	.word	0x00000180
        /*1010*/ 	.word	0x00000001
        /*1014*/ 	.word	0x00000001


	//----- nvinfo : EIATTR_CRS_STACK_SIZE
	.align		4
.L_32:
        /*1018*/ 	.byte	0x04, 0x1e
        /*101a*/ 	.short	(.L_34 - .L_33)
.L_33:
        /*101c*/ 	.word	0x00000000


	//----- nvinfo : EIATTR_CBANK_PARAM_SIZE
	.align		4
.L_34:
        /*1020*/ 	.byte	0x03, 0x19
        /*1022*/ 	.short	0x0470


	//----- nvinfo : EIATTR_PARAM_CBANK
	.align		4
        /*1024*/ 	.byte	0x04, 0x0a
        /*1026*/ 	.short	(.L_36 - .L_35)
	.align		4
.L_35:
        /*1028*/ 	.word	index@(.nv.constant0._ZN7cutlass13device_kernelINS_4gemm6kernel13GemmUniversalIN4cute5tupleIJiiiiEEENS1_10collective13CollectiveMmaINS1_37MainloopSm90TmaGmmaWarpSpecializedFP8ILi56ENS5_IJNS4_1CILi1EEESB_SB_EEENS1_32KernelTmaWarpSpecializedPingpongEEENS5_IJNSA_ILi64EEESF_NSA_ILi32EEEEEENS_12float_e4m3_tENS5_IJlSB_lEEESI_SJ_NS4_8TiledMMAINS4_8MMA_AtomIJNS4_4SM904GMMA30MMA_64x64x32_F32E4M3E4M3_SS_TNILNSN_7ScaleInE1ELSP_1EEEEEENS4_6LayoutISC_NS5_IJNSA_ILi0EEEST_ST_EEEEENS5_IJNS4_10UnderscoreESW_SW_EEEEENS4_13SM90_TMA_LOADENS4_14ComposedLayoutINS4_7SwizzleILi1ELi4ELi3EEENS4_18smem_ptr_flag_bitsILi8EEENSS_INS5_IJNSA_ILi8EEESG_EEENS5_IJSG_SB_EEEEEEEvNS4_8identityESZ_S19_vS1A_EENS_8epilogue10collective6detail29Sm90TmaWarpSpecializedAdapterINS1D_15DefaultEpilogueISI_SJ_SJ_NS1C_6thread17LinearCombinationISI_Li1EffLNS1H_9ScaleType4KindE0ELNS_15FloatRoundStyleE2ESI_EENS1_15EpilogueDefaultEEEEEvvEEEEvNT_6ParamsE)
        /*102c*/ 	.short	0x0210
        /*102e*/ 	.short	0x0470


	//----- nvinfo : EIATTR_SW_WAR
	.align		4
.L_36:
        /*1030*/ 	.byte	0x04, 0x36
        /*1032*/ 	.short	(.L_38 - .L_37)
.L_37:
        /*1034*/ 	.word	0x00000008
.L_38:


//--------------------- .nv.callgraph             --------------------------
	.section	.nv.callgraph,"",@"SHT_CUDA_CALLGRAPH"
	.align	4
	.sectionentsize	8
	.align		4
        /*0000*/ 	.word	0x00000000
	.align		4
        /*0004*/ 	.word	0xffffffff
	.align		4
        /*0008*/ 	.word	0x00000000
	.align		4
        /*000c*/ 	.word	0xfffffffe
	.align		4
        /*0010*/ 	.word	0x00000000
	.align		4
        /*0014*/ 	.word	0xfffffffd
	.align		4
        /*0018*/ 	.word	0x00000000
	.align		4
        /*001c*/ 	.word	0xfffffffc


//--------------------- .nv.constant4             --------------------------
	.section	.nv.constant4,"a",@progbits
	.align	8
	.align		8
.nv.constant4:
        /*0000*/ 	.dword	_ZN40_INTERNAL_35057323_4_k_cu_111176b1_203654cuda3std3__45__cpo5beginE
	.align		8
        /*0008*/ 	.dword	_ZN40_INTERNAL_35057323_4_k_cu_111176b1_203654cuda3std3__45__cpo3endE
	.align		8
        /*0010*/ 	.dword	_ZN40_INTERNAL_35057323_4_k_cu_111176b1_203654cuda3std3__45__cpo6cbeginE
	.align		8
        /*0018*/ 	.dword	_ZN40_INTERNAL_35057323_4_k_cu_111176b1_203654cuda3std3__45__cpo4cendE
	.align		8
        /*0020*/ 	.dword	_ZN40_INTERNAL_35057323_4_k_cu_111176b1_203654cuda3std3__442_GLOBAL__N__35057323_4_k_cu_111176b1_203656ignoreE
	.align		8
        /*0028*/ 	.dword	_ZN40_INTERNAL_35057323_4_k_cu_111176b1_203654cuda3std3__419piecewise_constructE
	.align		8
        /*0030*/ 	.dword	_ZN40_INTERNAL_35057323_4_k_cu_111176b1_203654cuda3std3__48in_placeE
	.align		8
        /*0038*/ 	.dword	_ZN40_INTERNAL_35057323_4_k_cu_111176b1_203654cuda3std6ranges3__45__cpo4swapE
	.align		8
        /*0040*/ 	.dword	_ZN40_INTERNAL_35057323_4_k_cu_111176b1_203654cuda3std6ranges3__45__cpo9iter_moveE
	.align		8
        /*0048*/ 	.dword	_ZN40_INTERNAL_35057323_4_k_cu_111176b1_203654cute7productE
	.align		8
        /*0050*/ 	.dword	_ZN40_INTERNAL_35057323_4_k_cu_111176b1_203654cute1_E


//--------------------- .text._ZN7cutlass13device_kernelINS_4gemm6kernel13GemmUniversalIN4cute5tupleIJiiiiEEENS1_10collective13CollectiveMmaINS1_37MainloopSm90TmaGmmaWarpSpecializedFP8ILi56ENS5_IJNS4_1CILi1EEESB_SB_EEENS1_32KernelTmaWarpSpecializedPingpongEEENS5_IJNSA_ILi64EEESF_NSA_ILi32EEEEEENS_12float_e4m3_tENS5_IJlSB_lEEESI_SJ_NS4_8TiledMMAINS4_8MMA_AtomIJNS4_4SM904GMMA30MMA_64x64x32_F32E4M3E4M3_SS_TNILNSN_7ScaleInE1ELSP_1EEEEEENS4_6LayoutISC_NS5_IJNSA_ILi0EEEST_ST_EEEEENS5_IJNS4_10UnderscoreESW_SW_EEEEENS4_13SM90_TMA_LOADENS4_14ComposedLayoutINS4_7SwizzleILi1ELi4ELi3EEENS4_18smem_ptr_flag_bitsILi8EEENSS_INS5_IJNSA_ILi8EEESG_EEENS5_IJSG_SB_EEEEEEEvNS4_8identityESZ_S19_vS1A_EENS_8epilogue10collective6detail29Sm90TmaWarpSpecializedAdapterINS1D_15DefaultEpilogueISI_SJ_SJ_NS1C_6thread17LinearCombinationISI_Li1EffLNS1H_9ScaleType4KindE0ELNS_15FloatRoundStyleE2ESI_EENS1_15EpilogueDefaultEEEEEvvEEEEvNT_6ParamsE --------------------------
	.section	.text._ZN7cutlass13device_kernelINS_4gemm6kernel13GemmUniversalIN4cute5tupleIJiiiiEEENS1_10collective13CollectiveMmaINS1_37MainloopSm90TmaGmmaWarpSpecializedFP8ILi56ENS5_IJNS4_1CILi1EEESB_SB_EEENS1_32KernelTmaWarpSpecializedPingpongEEENS5_IJNSA_ILi64EEESF_NSA_ILi32EEEEEENS_12float_e4m3_tENS5_IJlSB_lEEESI_SJ_NS4_8TiledMMAINS4_8MMA_AtomIJNS4_4SM904GMMA30MMA_64x64x32_F32E4M3E4M3_SS_TNILNSN_7ScaleInE1ELSP_1EEEEEENS4_6LayoutISC_NS5_IJNSA_ILi0EEEST_ST_EEEEENS5_IJNS4_10UnderscoreESW_SW_EEEEENS4_13SM90_TMA_LOADENS4_14ComposedLayoutINS4_7SwizzleILi1ELi4ELi3EEENS4_18smem_ptr_flag_bitsILi8EEENSS_INS5_IJNSA_ILi8EEESG_EEENS5_IJSG_SB_EEEEEEEvNS4_8identityESZ_S19_vS1A_EENS_8epilogue10collective6detail29Sm90TmaWarpSpecializedAdapterINS1D_15DefaultEpilogueISI_SJ_SJ_NS1C_6thread17LinearCombinationISI_Li1EffLNS1H_9ScaleType4KindE0ELNS_15FloatRoundStyleE2ESI_EENS1_15EpilogueDefaultEEEEEvvEEEEvNT_6ParamsE,"ax",@progbits
	.align	128
.text._ZN7cutlass13device_kernelINS_4gemm6kernel13GemmUniversalIN4cute5tupleIJiiiiEEENS1_10collective13CollectiveMmaINS1_37MainloopSm90TmaGmmaWarpSpecializedFP8ILi56ENS5_IJNS4_1CILi1EEESB_SB_EEENS1_32KernelTmaWarpSpecializedPingpongEEENS5_IJNSA_ILi64EEESF_NSA_ILi32EEEEEENS_12float_e4m3_tENS5_IJlSB_lEEESI_SJ_NS4_8TiledMMAINS4_8MMA_AtomIJNS4_4SM904GMMA30MMA_64x64x32_F32E4M3E4M3_SS_TNILNSN_7ScaleInE1ELSP_1EEEEEENS4_6LayoutISC_NS5_IJNSA_ILi0EEEST_ST_EEEEENS5_IJNS4_10UnderscoreESW_SW_EEEEENS4_13SM90_TMA_LOADENS4_14ComposedLayoutINS4_7SwizzleILi1ELi4ELi3EEENS4_18smem_ptr_flag_bitsILi8EEENSS_INS5_IJNSA_ILi8EEESG_EEENS5_IJSG_SB_EEEEEEEvNS4_8identityESZ_S19_vS1A_EENS_8epilogue10collective6detail29Sm90TmaWarpSpecializedAdapterINS1D_15DefaultEpilogueISI_SJ_SJ_NS1C_6thread17LinearCombinationISI_Li1EffLNS1H_9ScaleType4KindE0ELNS_15FloatRoundStyleE2ESI_EENS1_15EpilogueDefaultEEEEEvvEEEEvNT_6ParamsE:
        .type           _ZN7cutlass13device_kernelINS_4gemm6kernel13GemmUniversalIN4cute5tupleIJiiiiEEENS1_10collective13CollectiveMmaINS1_37MainloopSm90TmaGmmaWarpSpecializedFP8ILi56ENS5_IJNS4_1CILi1EEESB_SB_EEENS1_32KernelTmaWarpSpecializedPingpongEEENS5_IJNSA_ILi64EEESF_NSA_ILi32EEEEEENS_12float_e4m3_tENS5_IJlSB_lEEESI_SJ_NS4_8TiledMMAINS4_8MMA_AtomIJNS4_4SM904GMMA30MMA_64x64x32_F32E4M3E4M3_SS_TNILNSN_7ScaleInE1ELSP_1EEEEEENS4_6LayoutISC_NS5_IJNSA_ILi0EEEST_ST_EEEEENS5_IJNS4_10UnderscoreESW_SW_EEEEENS4_13SM90_TMA_LOADENS4_14ComposedLayoutINS4_7SwizzleILi1ELi4ELi3EEENS4_18smem_ptr_flag_bitsILi8EEENSS_INS5_IJNSA_ILi8EEESG_EEENS5_IJSG_SB_EEEEEEEvNS4_8identityESZ_S19_vS1A_EENS_8epilogue10collective6detail29Sm90TmaWarpSpecializedAdapterINS1D_15DefaultEpilogueISI_SJ_SJ_NS1C_6thread17LinearCombinationISI_Li1EffLNS1H_9ScaleType4KindE0ELNS_15FloatRoundStyleE2ESI_EENS1_15EpilogueDefaultEEEEEvvEEEEvNT_6ParamsE,@function
        .size           _ZN7cutlass13device_kernelINS_4gemm6kernel13GemmUniversalIN4cute5tupleIJiiiiEEENS1_10collective13CollectiveMmaINS1_37MainloopSm90TmaGmmaWarpSpecializedFP8ILi56ENS5_IJNS4_1CILi1EEESB_SB_EEENS1_32KernelTmaWarpSpecializedPingpongEEENS5_IJNSA_ILi64EEESF_NSA_ILi32EEEEEENS_12float_e4m3_tENS5_IJlSB_lEEESI_SJ_NS4_8TiledMMAINS4_8MMA_AtomIJNS4_4SM904GMMA30MMA_64x64x32_F32E4M3E4M3_SS_TNILNSN_7ScaleInE1ELSP_1EEEEEENS4_6LayoutISC_NS5_IJNSA_ILi0EEEST_ST_EEEEENS5_IJNS4_10UnderscoreESW_SW_EEEEENS4_13SM90_TMA_LOADENS4_14ComposedLayoutINS4_7SwizzleILi1ELi4ELi3EEENS4_18smem_ptr_flag_bitsILi8EEENSS_INS5_IJNSA_ILi8EEESG_EEENS5_IJSG_SB_EEEEEEEvNS4_8identityESZ_S19_vS1A_EENS_8epilogue10collective6detail29Sm90TmaWarpSpecializedAdapterINS1D_15DefaultEpilogueISI_SJ_SJ_NS1C_6thread17LinearCombinationISI_Li1EffLNS1H_9ScaleType4KindE0ELNS_15FloatRoundStyleE2ESI_EENS1_15EpilogueDefaultEEEEEvvEEEEvNT_6ParamsE,(.L_x_245 - _ZN7cutlass13device_kernelINS_4gemm6kernel13GemmUniversalIN4cute5tupleIJiiiiEEENS1_10collective13CollectiveMmaINS1_37MainloopSm90TmaGmmaWarpSpecializedFP8ILi56ENS5_IJNS4_1CILi1EEESB_SB_EEENS1_32KernelTmaWarpSpecializedPingpongEEENS5_IJNSA_ILi64EEESF_NSA_ILi32EEEEEENS_12float_e4m3_tENS5_IJlSB_lEEESI_SJ_NS4_8TiledMMAINS4_8MMA_AtomIJNS4_4SM904GMMA30MMA_64x64x32_F32E4M3E4M3_SS_TNILNSN_7ScaleInE1ELSP_1EEEEEENS4_6LayoutISC_NS5_IJNSA_ILi0EEEST_ST_EEEEENS5_IJNS4_10UnderscoreESW_SW_EEEEENS4_13SM90_TMA_LOADENS4_14ComposedLayoutINS4_7SwizzleILi1ELi4ELi3EEENS4_18smem_ptr_flag_bitsILi8EEENSS_INS5_IJNSA_ILi8EEESG_EEENS5_IJSG_SB_EEEEEEEvNS4_8identityESZ_S19_vS1A_EENS_8epilogue10collective6detail29Sm90TmaWarpSpecializedAdapterINS1D_15DefaultEpilogueISI_SJ_SJ_NS1C_6thread17LinearCombinationISI_Li1EffLNS1H_9ScaleType4KindE0ELNS_15FloatRoundStyleE2ESI_EENS1_15EpilogueDefaultEEEEEvvEEEEvNT_6ParamsE)
        .other          _ZN7cutlass13device_kernelINS_4gemm6kernel13GemmUniversalIN4cute5tupleIJiiiiEEENS1_10collective13CollectiveMmaINS1_37MainloopSm90TmaGmmaWarpSpecializedFP8ILi56ENS5_IJNS4_1CILi1EEESB_SB_EEENS1_32KernelTmaWarpSpecializedPingpongEEENS5_IJNSA_ILi64EEESF_NSA_ILi32EEEEEENS_12float_e4m3_tENS5_IJlSB_lEEESI_SJ_NS4_8TiledMMAINS4_8MMA_AtomIJNS4_4SM904GMMA30MMA_64x64x32_F32E4M3E4M3_SS_TNILNSN_7ScaleInE1ELSP_1EEEEEENS4_6LayoutISC_NS5_IJNSA_ILi0EEEST_ST_EEEEENS5_IJNS4_10UnderscoreESW_SW_EEEEENS4_13SM90_TMA_LOADENS4_14ComposedLayoutINS4_7SwizzleILi1ELi4ELi3EEENS4_18smem_ptr_flag_bitsILi8EEENSS_INS5_IJNSA_ILi8EEESG_EEENS5_IJSG_SB_EEEEEEEvNS4_8identityESZ_S19_vS1A_EENS_8epilogue10collective6detail29Sm90TmaWarpSpecializedAdapterINS1D_15DefaultEpilogueISI_SJ_SJ_NS1C_6thread17LinearCombinationISI_Li1EffLNS1H_9ScaleType4KindE0ELNS_15FloatRoundStyleE2ESI_EENS1_15EpilogueDefaultEEEEEvvEEEEvNT_6ParamsE,@"STO_CUDA_ENTRY STV_DEFAULT"
_ZN7cutlass13device_kernelINS_4gemm6kernel13GemmUniversalIN4cute5tupleIJiiiiEEENS1_10collective13CollectiveMmaINS1_37MainloopSm90TmaGmmaWarpSpecializedFP8ILi56ENS5_IJNS4_1CILi1EEESB_SB_EEENS1_32KernelTmaWarpSpecializedPingpongEEENS5_IJNSA_ILi64EEESF_NSA_ILi32EEEEEENS_12float_e4m3_tENS5_IJlSB_lEEESI_SJ_NS4_8TiledMMAINS4_8MMA_AtomIJNS4_4SM904GMMA30MMA_64x64x32_F32E4M3E4M3_SS_TNILNSN_7ScaleInE1ELSP_1EEEEEENS4_6LayoutISC_NS5_IJNSA_ILi0EEEST_ST_EEEEENS5_IJNS4_10UnderscoreESW_SW_EEEEENS4_13SM90_TMA_LOADENS4_14ComposedLayoutINS4_7SwizzleILi1ELi4ELi3EEENS4_18smem_ptr_flag_bitsILi8EEENSS_INS5_IJNSA_ILi8EEESG_EEENS5_IJSG_SB_EEEEEEEvNS4_8identityESZ_S19_vS1A_EENS_8epilogue10collective6detail29Sm90TmaWarpSpecializedAdapterINS1D_15DefaultEpilogueISI_SJ_SJ_NS1C_6thread17LinearCombinationISI_Li1EffLNS1H_9ScaleType4KindE0ELNS_15FloatRoundStyleE2ESI_EENS1_15EpilogueDefaultEEEEEvvEEEEvNT_6ParamsE:
[----:B------:R-:W-:Y:S01]  /*0000*/  LDC R1, c[0x0][0x28] ;  /* 0x00000a00ff017b82 */ /* 0x000fe20000000800 */
[----:B------:R-:W0:Y:S01]  /*0010*/  S2R R11, SR_TID.X ;  /* 0x00000000000b7919 */ /* 0x000e220000002100 */
[----:B------:R-:W-:Y:S01]  /*0020*/  ELECT P0, URZ, PT ;  /* 0x00000000003f782f */ /* 0x000fe20003800000 */
[----:B------:R-:W-:Y:S01]  /*0030*/  BSSY B0, `(.L_x_0) ;  /* 0x000000f000007945 */ /* 0x000fe20003800000 */
[--C-:B0-----:R-:W-:Y:S02]  /*0040*/  SHF.R.U32.HI R0, RZ, 0x5, R11.reuse ;  /* 0x00000005ff007819 */ /* 0x101fe4000001160b */
[----:B------:R-:W-:-:S03]  /*0050*/  SHF.R.U32.HI R4, RZ, 0x7, R11 ;  /* 0x00000007ff047819 */ /* 0x000fc6000001160b */
[----:B------:R-:W0:Y:S04]  /*0060*/  SHFL.IDX PT, R2, R0, RZ, 0x1f ;  /* 0x00001fff00027589 */ /* 0x000e2800000e0000 */
[----:B------:R1:W2:Y:S01]  /*0070*/  SHFL.IDX PT, R5, R4, RZ, 0x1f ;  /* 0x00001fff04057589 */ /* 0x0002a200000e0000 */
[----:B0-----:R-:W-:-:S13]  /*0080*/  ISETP.NE.OR P0, PT, R2, RZ, !P0 ;  /* 0x000000ff0200720c */ /* 0x001fda0004705670 */
[----:B-12---:R-:W-:Y:S05]  /*0090*/  @P0 BRA `(.L_x_1) ;  /* 0x0000000000200947 */ /* 0x006fea0003800000 */
[----:B------:R-:W-:Y:S02]  /*00a0*/  ULDC.64 UR4, c[0x0][0x198] ;  /* 0x0000660000047ab9 */ /* 0x000fe40000000a00 */
[----:B------:R-:W-:Y:S02]  /*00b0*/  UIADD3 UR6, UP0, UR4, 0xf0, URZ ;  /* 0x000000f004067890 */ /* 0x000fe4000ff1e03f */
[----:B------:R-:W-:Y:S02]  /*00c0*/  UIADD3 UR4, UP1, UR4, 0x1f0, URZ ;  /* 0x000001f004047890 */ /* 0x000fe4000ff3e03f */
[----:B------:R-:W-:Y:S02]  /*00d0*/  UIADD3.X UR7, URZ, UR5, URZ, UP0, !UPT ;  /* 0x000000053f077290 */ /* 0x000fe400087fe43f */
[----:B------:R-:W-:-:S07]  /*00e0*/  UIADD3.X UR5, URZ, UR5, URZ, UP1, !UPT ;  /* 0x000000053f057290 */ /* 0x000fce0008ffe43f */
[----:B------:R0:W-:Y:S02]  /*00f0*/  UTMACCTL.PF [UR6] ;  /* 0x00000000060079b9 */ /* 0x0001e40008040000 */
[----:B------:R0:W-:Y:S02]  /*0100*/  UTMACCTL.PF [UR4] ;  /* 0x00000000040079b9 */ /* 0x0001e40008040000 */
[----:B0-----:R-:W-:Y:S01]  /*0110*/  NOP ;  /* 0x0000000000007918 */ /* 0x001fe20000000000 */
.L_x_1:
[----:B------:R-:W-:Y:S05]  /*0120*/  BSYNC B0 ;  /* 0x0000000000007941 */ /* 0x000fea0003800000 */
.L_x_0:
[----:B------:R-:W0:Y:S02]  /*0130*/  SHFL.IDX PT, R3, R0, RZ, 0x1f ;  /* 0x00001fff00037589 */ /* 0x000e2400000e0000 */
[----:B0-----:R-:W-:-:S13]  /*0140*/  ISETP.NE.AND P0, PT, R3, RZ, PT ;  /* 0x000000ff0300720c */ /* 0x001fda0003f05270 */
[----:B------:R-:W-:Y:S05]  /*0150*/  @P0 BRA `(.L_x_2) ;  /* 0x0000000800040947 */ /* 0x000fea0003800000 */
[----:B------:R-:W-:Y:S01]  /*0160*/  ELECT P0, URZ, PT ;  /* 0x00000000003f782f */ /* 0x000fe20003800000 */
[----:B------:R-:W-:-:S12]  /*0170*/  BSSY B0, `(.L_x_2) ;  /* 0x000007f000007945 */ /* 0x000fd80003800000 */
[----:B------:R-:W-:Y:S05]  /*0180*/  @!P0 BRA `(.L_x_3) ;  /* 0x0000000400f48947 */ /* 0x000fea0003800000 */
[----:B------:R-:W0:Y:S01]  /*0190*/  S2UR UR8, SR_CgaCtaId ;  /* 0x00000000000879c3 */ /* 0x000e220000008800 */
[----:B------:R-:W-:Y:S01]  /*01a0*/  UMOV UR4, 0x400 ;  /* 0x0000040000047882 */ /* 0x000fe20000000000 */
[----:B------:R-:W-:Y:S01]  /*01b0*/  UMOV UR5, 0x1 ;  /* 0x0000000100057882 */ /* 0x000fe20000000000 */
[----:B------:R-:W-:Y:S02]  /*01c0*/  UMOV UR6, 0x80 ;  /* 0x0000008000067882 */ /* 0x000fe40000000000 */
[----:B------:R-:W-:-:S04]  /*01d0*/  UIADD3 UR6, -UR6, 0x100000, URZ ;  /* 0x0010000006067890 */ /* 0x000fc8000fffe13f */
[----:B------:R-:W-:Y:S02]  /*01e0*/  USHF.L.U32 UR7, UR6, 0xb, URZ ;  /* 0x0000000b06077899 */ /* 0x000fe4000800063f */
[----:B------:R-:W-:Y:S02]  /*01f0*/  USHF.L.U32 UR6, UR6, 0x1, URZ ;  /* 0x0000000106067899 */ /* 0x000fe4000800063f */
[----:B0-----:R-:W-:Y:S02]  /*0200*/  ULEA UR8, UR8, UR4, 0x18 ;  /* 0x0000000408087291 */ /* 0x001fe4000f8ec03f */
[----:B------:R-:W-:-:S04]  /*0210*/  UIADD3 UR4, -UR5, 0x100000, URZ ;  /* 0x0010000005047890 */ /* 0x000fc8000fffe13f */
[----:B------:R-:W-:Y:S02]  /*0220*/  USHF.L.U32 UR5, UR4, 0xb, URZ ;  /* 0x0000000b04057899 */ /* 0x000fe4000800063f */
[----:B------:R-:W-:Y:S01]  /*0230*/  USHF.L.U32 UR4, UR4, 0x1, URZ ;  /* 0x0000000104047899 */ /* 0x000fe2000800063f */
[----:B------:R-:W0:Y:S11]  /*0240*/  FENCE.VIEW.ASYNC.S ;  /* 0x00000000000073c6 */ /* 0x000e360000000000 */
[----:B0-----:R0:W1:Y:S01]  /*0250*/  SYNCS.EXCH.64 URZ, [UR8], UR4 ;  /* 0x00000004083f75b2 */ /* 0x0010620008000100 */
[----:B------:R0:W2:Y:S01]  /*0260*/  SYNCS.EXCH.64 URZ, [UR8+0x1c0], UR6 ;  /* 0x0001c006083f75b2 */ /* 0x0000a20008000100 */
[----:B------:R0:W3:Y:S01]  /*0270*/  SYNCS.EXCH.64 URZ, [UR8+0x8], UR4 ;  /* 0x00000804083f75b2 */ /* 0x0000e20008000100 */
[----:B------:R0:W4:Y:S01]  /*0280*/  SYNCS.EXCH.64 URZ, [UR8+0x1c8], UR6 ;  /* 0x0001c806083f75b2 */ /* 0x0001220008000100 */
[----:B------:R0:W0:Y:S01]  /*0290*/  SYNCS.EXCH.64 URZ, [UR8+0x10], UR4 ;  /* 0x00001004083f75b2 */ /* 0x0000220008000100 */
        /* <DEDUP_REMOVED lines=107> */
[----:B-1234-:R-:W-:Y:S01]  /*0950*/  NOP ;  /* 0x0000000000007918 */ /* 0x01efe20000000000 */
.L_x_3:
[----:B0-----:R-:W-:Y:S05]  /*0960*/  BSYNC B0 ;  /* 0x0000000000007941 */ /* 0x001fea0003800000 */
.L_x_2:
[----:B------:R-:W0:Y:S01]  /*0970*/  SHFL.IDX PT, R6, R0, RZ, 0x1f ;  /* 0x00001fff00067589 */ /* 0x000e2200000e0000 */
[----:B------:R-:W-:Y:S01]  /*0980*/  ELECT P0, URZ, PT ;  /* 0x00000000003f782f */ /* 0x000fe20003800000 */
[----:B------:R-:W-:Y:S01]  /*0990*/  NOP ;  /* 0x0000000000007918 */ /* 0x000fe20000000000 */
[----:B------:R-:W-:Y:S01]  /*09a0*/  ELECT P1, URZ, PT ;  /* 0x00000000003f782f */ /* 0x000fe20003820000 */
[----:B------:R1:W2:Y:S01]  /*09b0*/  SHFL.IDX PT, R3, R0, RZ, 0x1f ;  /* 0x00001fff00037589 */ /* 0x0002a200000e0000 */
[----:B------:R-:W-:Y:S01]  /*09c0*/  UMOV UR4, 0x20 ;  /* 0x0000002000047882 */ /* 0x000fe20000000000 */
[----:B------:R-:W-:Y:S01]  /*09d0*/  UMOV UR11, 0x80 ;  /* 0x00000080000b7882 */ /* 0x000fe20000000000 */
[----:B------:R-:W-:Y:S01]  /*09e0*/  NOP ;  /* 0x0000000000007918 */ /* 0x000fe20000000000 */
[----:B------:R-:W3:Y:S01]  /*09f0*/  SHFL.IDX PT, R4, R4, RZ, 0x1f ;  /* 0x00001fff04047589 */ /* 0x000ee200000e0000 */
[C---:B------:R-:W-:Y:S01]  /*0a00*/  VIADD R33, R5.reuse, 0xffffffff ;  /* 0xffffffff05217836 */ /* 0x040fe20000000000 */
[----:B------:R-:W-:Y:S01]  /*0a10*/  ULDC.64 UR20, c[0x0][0x208] ;  /* 0x0000820000147ab9 */ /* 0x000fe20000000a00 */
[----:B------:R-:W-:-:S02]  /*0a20*/  ISETP.NE.AND P2, PT, R5, RZ, PT ;  /* 0x000000ff0500720c */ /* 0x000fc40003f45270 */
[----:B-1----:R-:W-:Y:S02]  /*0a30*/  SHF.R.S32.HI R0, RZ, 0x1f, R11 ;  /* 0x0000001fff007819 */ /* 0x002fe4000001140b */
[----:B------:R-:W-:Y:S02]  /*0a40*/  ISETP.GE.U32.AND P3, PT, R33, 0x2, PT ;  /* 0x000000022100780c */ /* 0x000fe40003f66070 */
[----:B------:R-:W-:-:S04]  /*0a50*/  LEA.HI R0, R0, R11, RZ, 0x7 ;  /* 0x0000000b00007211 */ /* 0x000fc800078f38ff */
[----:B------:R-:W-:Y:S02]  /*0a60*/  LOP3.LUT R0, R0, 0xffffff80, RZ, 0xc0, !PT ;  /* 0xffffff8000007812 */ /* 0x000fe400078ec0ff */
[----:B0-----:R-:W-:-:S03]  /*0a70*/  ISETP.NE.OR P0, PT, R6, RZ, !P0 ;  /* 0x000000ff0600720c */ /* 0x001fc60004705670 */
[----:B------:R-:W-:Y:S01]  /*0a80*/  IMAD.IADD R10, R11, 0x1, -R0 ;  /* 0x000000010b0a7824 */ /* 0x000fe200078e0a00 */
[----:B--2---:R-:W-:Y:S02]  /*0a90*/  ISETP.NE.OR P1, PT, R3, RZ, !P1 ;  /* 0x000000ff0300720c */ /* 0x004fe40004f25670 */
[----:B------:R-:W-:Y:S02]  /*0aa0*/  SHF.R.S32.HI R3, RZ, 0x1f, R2 ;  /* 0x0000001fff037819 */ /* 0x000fe40000011402 */
[----:B---3--:R-:W-:Y:S02]  /*0ab0*/  R2UR UR15, R4 ;  /* 0x00000000040f72ca */ /* 0x008fe400000e0000 */
[----:B------:R-:W-:-:S03]  /*0ac0*/  LEA.HI R3, R3, R2, RZ, 0x2 ;  /* 0x0000000203037211 */ /* 0x000fc600078f10ff */
[----:B------:R-:W-:Y:S01]  /*0ad0*/  VOTEU.ALL UP0, P0 ;  /* 0x00000000003f7886 */ /* 0x000fe20000000000 */
[----:B------:R-:W-:-:S03]  /*0ae0*/  LOP3.LUT R3, R3, 0xfffffffc, RZ, 0xc0, !PT ;  /* 0xfffffffc03037812 */ /* 0x000fc600078ec0ff */
[----:B------:R-:W-:Y:S01]  /*0af0*/  VOTEU.ALL UP1, P1 ;  /* 0x00000000003f7886 */ /* 0x000fe20000820000 */
[----:B------:R-:W0:Y:S01]  /*0b00*/  @!UP0 S2UR UR7, SR_CgaCtaId ;  /* 0x00000000000789c3 */ /* 0x000e220000008800 */
[----:B------:R-:W-:Y:S01]  /*0b10*/  @!UP0 UMOV UR6, 0x400 ;  /* 0x0000040000068882 */ /* 0x000fe20000000000 */
[----:B------:R-:W-:-:S04]  /*0b20*/  @!UP0 UIADD3 UR4, -UR4, 0x100000, URZ ;  /* 0x0010000004048890 */ /* 0x000fc8000fffe13f */
[----:B------:R-:W-:Y:S02]  /*0b30*/  @!UP0 USHF.L.U32 UR5, UR4, 0xb, URZ ;  /* 0x0000000b04058899 */ /* 0x000fe4000800063f */
[----:B------:R-:W-:Y:S01]  /*0b40*/  @!UP0 USHF.L.U32 UR4, UR4, 0x1, URZ ;  /* 0x0000000104048899 */ /* 0x000fe2000800063f */
[----:B------:R-:W-:Y:S01]  /*0b50*/  IMAD.IADD R20, R2, 0x1, -R3 ;  /* 0x0000000102147824 */ /* 0x000fe200078e0a03 */
[----:B------:R-:W-:Y:S01]  /*0b60*/  @!UP1 UMOV UR9, 0x400 ;  /* 0x0000040000099882 */ /* 0x000fe20000000000 */
[----:B------:R-:W-:Y:S01]  /*0b70*/  VOTEU.ALL UP2, P1 ;  /* 0x00000000003f7886 */ /* 0x000fe20000840000 */
[----:B------:R-:W-:Y:S01]  /*0b80*/  VOTEU.ALL UP3, P1 ;  /* 0x00000000003f7886 */ /* 0x000fe20000860000 */
[----:B------:R-:W-:Y:S01]  /*0b90*/  VOTEU.ALL UP4, P1 ;  /* 0x00000000003f7886 */ /* 0x000fe20000880000 */
[----:B------:R-:W1:Y:S01]  /*0ba0*/  @!UP1 S2UR UR10, SR_CgaCtaId ;  /* 0x00000000000a99c3 */ /* 0x000e620000008800 */
[----:B------:R-:W-:Y:S01]  /*0bb0*/  VOTEU.ALL UP5, P1 ;  /* 0x00000000003f7886 */ /* 0x000fe200008a0000 */
[----:B0-----:R-:W-:-:S02]  /*0bc0*/  @!UP0 ULEA UR8, UR7, UR6, 0x18 ;  /* 0x0000000607088291 */ /* 0x001fc4000f8ec03f */
[----:B------:R-:W-:-:S04]  /*0bd0*/  @!UP1 UIADD3 UR6, -UR11, 0x100000, URZ ;  /* 0x001000000b069890 */ /* 0x000fc8000fffe13f */
[----:B------:R-:W-:Y:S02]  /*0be0*/  @!UP1 USHF.L.U32 UR7, UR6, 0xb, URZ ;  /* 0x0000000b06079899 */ /* 0x000fe4000800063f */
[----:B------:R-:W-:Y:S01]  /*0bf0*/  @!UP1 USHF.L.U32 UR6, UR6, 0x1, URZ ;  /* 0x0000000106069899 */ /* 0x000fe2000800063f */
[----:B------:R-:W-:Y:S01]  /*0c00*/  VOTEU.ALL UP0, P0 ;  /* 0x00000000003f7886 */ /* 0x000fe20000000000 */
[----:B-1----:R-:W-:Y:S01]  /*0c10*/  @!UP1 ULEA UR9, UR10, UR9, 0x18 ;  /* 0x000000090a099291 */ /* 0x002fe2000f8ec03f */
[----:B------:R-:W-:Y:S02]  /*0c20*/  VOTEU.ALL UP1, P0 ;  /* 0x00000000003f7886 */ /* 0x000fe40000020000 */
[----:B------:R-:W-:Y:S01]  /*0c30*/  ULDC.64 UR10, c[0x0][0x598] ;  /* 0x00016600000a7ab9 */ /* 0x000fe20000000a00 */
[----:B------:R-:W-:Y:S01]  /*0c40*/  ISETP.NE.AND P0, PT, R20, 0x3, PT ;  /* 0x000000031400780c */ /* 0x000fe20003f05270 */
[----:B------:R-:W0:Y:S02]  /*0c50*/  FENCE.VIEW.ASYNC.S ;  /* 0x00000000000073c6 */ /* 0x000e240000000000 */
[----:B0-----:R0:W1:Y:S01]  /*0c60*/  @!UP0 SYNCS.EXCH.64 URZ, [UR8+0x3b0], UR4 ;  /* 0x0003b004083f85b2 */ /* 0x0010620008000100 */
[----:B------:R-:W-:-:S02]  /*0c70*/  ISETP.NE.U32.AND P1, PT, RZ, UR10, PT ;  /* 0x0000000aff007c0c */ /* 0x000fc4000bf25070 */
[----:B------:R-:W-:Y:S02]  /*0c80*/  ISETP.EQ.OR P0, PT, R20, RZ, !P0 ;  /* 0x000000ff1400720c */ /* 0x000fe40004702670 */
[----:B------:R-:W-:Y:S02]  /*0c90*/  ISETP.NE.AND.EX P1, PT, RZ, UR11, PT, P1 ;  /* 0x0000000bff007c0c */ /* 0x000fe4000bf25310 */
[----:B------:R-:W-:-:S04]  /*0ca0*/  ISETP.EQ.AND P0, PT, R5, RZ, P0 ;  /* 0x000000ff0500720c */ /* 0x000fc80000702270 */
[----:B------:R-:W-:-:S04]  /*0cb0*/  SEL R7, RZ, 0x1, !P0 ;  /* 0x00000001ff077807 */ /* 0x000fc80004000000 */
[----:B------:R-:W-:Y:S01]  /*0cc0*/  SEL R7, R7, 0x2, P3 ;  /* 0x0000000207077807 */ /* 0x000fe20001800000 */
[----:B------:R0:W1:Y:S01]  /*0cd0*/  @!UP1 SYNCS.EXCH.64 URZ, [UR8+0x3b8], UR4 ;  /* 0x0003b804083f95b2 */ /* 0x0000620008000100 */
[----:B------:R-:W-:Y:S01]  /*0ce0*/  NOP ;  /* 0x0000000000007918 */ /* 0x000fe20000000000 */
[----:B------:R0:W1:Y:S01]  /*0cf0*/  @!UP2 SYNCS.EXCH.64 URZ, [UR9+0x390], UR6 ;  /* 0x00039006093fa5b2 */ /* 0x0000620008000100 */
[----:B------:R0:W1:Y:S01]  /*0d00*/  @!UP3 SYNCS.EXCH.64 URZ, [UR9+0x398], UR6 ;  /* 0x00039806093fb5b2 */ /* 0x0000620008000100 */
[----:B------:R0:W1:Y:S01]  /*0d10*/  @!UP4 SYNCS.EXCH.64 URZ, [UR9+0x3a0], UR6 ;  /* 0x0003a006093fc5b2 */ /* 0x0000620008000100 */
[----:B------:R0:W1:Y:S01]  /*0d20*/  @!UP5 SYNCS.EXCH.64 URZ, [UR9+0x3a8], UR6 ;  /* 0x0003a806093fd5b2 */ /* 0x0000620008000100 */
[----:B------:R-:W-:Y:S01]  /*0d30*/  NOP ;  /* 0x0000000000007918 */ /* 0x000fe20000000000 */
[----:B-1----:R-:W-:Y:S06]  /*0d40*/  BAR.SYNC.DEFER_BLOCKING 0x0 ;  /* 0x0000000000007b1d */ /* 0x002fec0000010000 */
[----:B0-----:R-:W-:Y:S05]  /*0d50*/  @!P1 BRA `(.L_x_4) ;  /* 0x00000000001c9947 */ /* 0x001fea0003800000 */
[----:B------:R-:W0:Y:S02]  /*0d60*/  LDC.64 R2, c[0x0][0x598] ;  /* 0x00016600ff027b82 */ /* 0x000e240000000a00 */
[----:B0-----:R-:W2:Y:S02]  /*0d70*/  LDG.E.64 R2, desc[UR20][R2.64] ;  /* 0x0000001402027981 */ /* 0x001ea4000c1e1b00 */
[----:B--2---:R-:W-:-:S04]  /*0d80*/  ISETP.NE.U32.AND P0, PT, R2, RZ, PT ;  /* 0x000000ff0200720c */ /* 0x004fc80003f05070 */
[----:B------:R-:W-:-:S13]  /*0d90*/  ISETP.NE.AND.EX P0, PT, R3, RZ, PT, P0 ;  /* 0x000000ff0300720c */ /* 0x000fda0003f05300 */
[----:B------:R-:W-:Y:S05]  /*0da0*/  @!P0 BRA `(.L_x_4) ;  /* 0x0000000000088947 */ /* 0x000fea0003800000 */
[----:B------:R2:W5:Y:S01]  /*0db0*/  LD.E R12, desc[UR20][R2.64] ;  /* 0x00000014020c7980 */ /* 0x000562000c101900 */
[----:B------:R-:W-:Y:S05]  /*0dc0*/  BRA `(.L_x_5) ;  /* 0x0000000000207947 */ /* 0x000fea0003800000 */
.L_x_4:
[----:B------:R-:W-:Y:S02]  /*0dd0*/  ULDC.64 UR4, c[0x0][0x588] ;  /* 0x0001620000047ab9 */ /* 0x000fe40000000a00 */
[----:B------:R-:W-:-:S04]  /*0de0*/  ISETP.NE.U32.AND P0, PT, RZ, UR4, PT ;  /* 0x00000004ff007c0c */ /* 0x000fc8000bf05070 */
[----:B------:R-:W-:-:S13]  /*0df0*/  ISETP.NE.AND.EX P0, PT, RZ, UR5, PT, P0 ;  /* 0x00000005ff007c0c */ /* 0x000fda000bf05300 */
[----:B------:R-:W-:Y:S05]  /*0e00*/  @!P0 BRA `(.L_x_6) ;  /* 0x00000000000c8947 */ /* 0x000fea0003800000 */
[----:B------:R-:W0:Y:S02]  /*0e10*/  LDC.64 R12, c[0x0][0x588] ;  /* 0x00016200ff0c7b82 */ /* 0x000e240000000a00 */
[----:B0-----:R0:W5:Y:S01]  /*0e20*/  LDG.E R12, desc[UR20][R12.64] ;  /* 0x000000140c0c7981 */ /* 0x001162000c1e1900 */
[----:B------:R-:W-:Y:S05]  /*0e30*/  BRA `(.L_x_5) ;  /* 0x0000000000047947 */ /* 0x000fea0003800000 */
.L_x_6:
[----:B------:R-:W1:Y:S02]  /*0e40*/  LDC R12, c[0x0][0x580] ;  /* 0x00016000ff0c7b82 */ /* 0x000e640000000800 */
.L_x_5:
[----:B------:R-:W-:Y:S02]  /*0e50*/  ULDC.64 UR4, c[0x0][0x5a0] ;  /* 0x0001680000047ab9 */ /* 0x000fe40000000a00 */
[----:B------:R-:W-:-:S04]  /*0e60*/  ISETP.NE.U32.AND P0, PT, RZ, UR4, PT ;  /* 0x00000004ff007c0c */ /* 0x000fc8000bf05070 */
[----:B------:R-:W-:-:S13]  /*0e70*/  ISETP.NE.AND.EX P0, PT, RZ, UR5, PT, P0 ;  /* 0x00000005ff007c0c */ /* 0x000fda000bf05300 */
[----:B------:R-:W-:Y:S05]  /*0e80*/  @!P0 BRA `(.L_x_7) ;  /* 0x00000000001c8947 */ /* 0x000fea0003800000 */
[----:B--2---:R-:W2:Y:S02]  /*0e90*/  LDC.64 R2, c[0x0][0x5a0] ;  /* 0x00016800ff027b82 */ /* 0x004ea40000000a00 */
[----:B--2---:R-:W2:Y:S02]  /*0ea0*/  LDG.E.64 R2, desc[UR20][R2.64] ;  /* 0x0000001402027981 */ /* 0x004ea4000c1e1b00 */
[----:B--2---:R-:W-:-:S04]  /*0eb0*/  ISETP.NE.U32.AND P0, PT, R2, RZ, PT ;  /* 0x000000ff0200720c */ /* 0x004fc80003f05070 */
[----:B------:R-:W-:-:S13]  /*0ec0*/  ISETP.NE.AND.EX P0, PT, R3, RZ, PT, P0 ;  /* 0x000000ff0300720c */ /* 0x000fda0003f05300 */
[----:B------:R-:W-:Y:S05]  /*0ed0*/  @!P0 BRA `(.L_x_7) ;  /* 0x0000000000088947 */ /* 0x000fea0003800000 */
[----:B0-----:R4:W5:Y:S01]  /*0ee0*/  LD.E R13, desc[UR20][R2.64] ;  /* 0x00000014020d7980 */ /* 0x001962000c101900 */
[----:B------:R-:W-:Y:S05]  /*0ef0*/  BRA `(.L_x_8) ;  /* 0x0000000000207947 */ /* 0x000fea0003800000 */
.L_x_7:
[----:B------:R-:W-:Y:S02]  /*0f00*/  ULDC.64 UR4, c[0x0][0x590] ;  /* 0x0001640000047ab9 */ /* 0x000fe40000000a00 */
[----:B------:R-:W-:-:S04]  /*0f10*/  ISETP.NE.U32.AND P0, PT, RZ, UR4, PT ;  /* 0x00000004ff007c0c */ /* 0x000fc8000bf05070 */
[----:B------:R-:W-:-:S13]  /*0f20*/  ISETP.NE.AND.EX P0, PT, RZ, UR5, PT, P0 ;  /* 0x00000005ff007c0c */ /* 0x000fda000bf05300 */
[----:B------:R-:W-:Y:S05]  /*0f30*/  @!P0 BRA `(.L_x_9) ;  /* 0x00000000000c8947 */ /* 0x000fea0003800000 */
[----:B--2---:R-:W0:Y:S02]  /*0f40*/  LDC.64 R2, c[0x0][0x590] ;  /* 0x00016400ff027b82 */ /* 0x004e240000000a00 */
[----:B0-----:R3:W5:Y:S01]  /*0f50*/  LDG.E R13, desc[UR20][R2.64] ;  /* 0x00000014020d7981 */ /* 0x001762000c1e1900 */
[----:B------:R-:W-:Y:S05]  /*0f60*/  BRA `(.L_x_8) ;  /* 0x0000000000047947 */ /* 0x000fea0003800000 */
.L_x_9:
[----:B0-----:R-:W0:Y:S02]  /*0f70*/  LDC R13, c[0x0][0x584] ;  /* 0x00016100ff0d7b82 */ /* 0x001e240000000800 */
.L_x_8:
[----:B------:R-:W1:Y:S01]  /*0f80*/  LDC R0, c[0x0][0x65c] ;  /* 0x00019700ff007b82 */ /* 0x000e620000000800 */
[----:B------:R-:W2:Y:S01]  /*0f90*/  S2R R21, SR_CTAID.Y ;  /* 0x0000000000157919 */ /* 0x000ea20000002600 */
[----:B------:R-:W-:Y:S01]  /*0fa0*/  ULDC UR8, c[0x0][0x28c] ;  /* 0x0000a30000087ab9 */ /* 0x000fe20000000800 */
[----:B------:R-:W-:Y:S01]  /*0fb0*/  ISETP.NE.AND P0, PT, R5, 0x2, PT ;  /* 0x000000020500780c */ /* 0x000fe20003f05270 */
[----:B------:R-:W-:Y:S01]  /*0fc0*/  UIADD3 UR8, UR8, 0x1f, URZ ;  /* 0x0000001f08087890 */ /* 0x000fe2000fffe03f */
[----:B------:R-:W0:Y:S01]  /*0fd0*/  S2R R14, SR_CTAID.X ;  /* 0x00000000000e7919 */ /* 0x000e220000002500 */
[----:B------:R-:W-:Y:S01]  /*0fe0*/  UMOV UR5, URZ ;  /* 0x0000003f00057c82 */ /* 0x000fe20008000000 */
[----:B------:R-:W-:Y:S01]  /*0ff0*/  UMOV UR4, URZ ;  /* 0x0000003f00047c82 */ /* 0x000fe20008000000 */
[----:B------:R-:W-:-:S04]  /*1000*/  USHF.R.S32.HI UR9, URZ, 0x1f, UR8 ;  /* 0x0000001f3f097899 */ /* 0x000fc80008011408 */
[----:B------:R-:W-:-:S04]  /*1010*/  ULEA.HI UR9, UR9, UR8, URZ, 0x5 ;  /* 0x0000000809097291 */ /* 0x000fc8000f8f283f */
[----:B------:R-:W-:Y:S01]  /*1020*/  USHF.R.S32.HI UR13, URZ, 0x5, UR9 ;  /* 0x000000053f0d7899 */ /* 0x000fe20008011409 */
[----:B-1----:R-:W-:-:S13]  /*1030*/  ISETP.NE.AND P4, PT, R0, 0x1, PT ;  /* 0x000000010000780c */ /* 0x002fda0003f85270 */
[----:B------:R-:W0:Y:S01]  /*1040*/  @P4 LDC R15, c[0x0][0x10] ;  /* 0x00000400ff0f4b82 */ /* 0x000e220000000800 */
[----:B--234-:R-:W-:Y:S02]  /*1050*/  @P4 IMAD.MOV.U32 R2, RZ, RZ, R21 ;  /* 0x000000ffff024224 */ /* 0x01cfe400078e0015 */
[----:B------:R-:W-:Y:S02]  /*1060*/  @P4 IMAD.MOV.U32 R3, RZ, RZ, RZ ;  /* 0x000000ffff034224 */ /* 0x000fe400078e00ff */
[----:B------:R-:W-:-:S03]  /*1070*/  @P4 IMAD.MOV.U32 R5, RZ, RZ, RZ ;  /* 0x000000ffff054224 */ /* 0x000fc600078e00ff */
[----:B------:R-:W1:Y:S01]  /*1080*/  @!P4 LDC R9, c[0x0][0xc] ;  /* 0x00000300ff09cb82 */ /* 0x000e620000000800 */
[----:B------:R-:W-:Y:S01]  /*1090*/  ULDC UR6, c[0x0][0xc] ;  /* 0x0000030000067ab9 */ /* 0x000fe20000000800 */
[----:B------:R-:W-:Y:S02]  /*10a0*/  ULDC UR7, c[0x0][0x10] ;  /* 0x0000040000077ab9 */ /* 0x000fe40000000800 */
[----:B------:R-:W-:-:S04]  /*10b0*/  UIMAD.WIDE.U32 UR6, UR6, UR7, URZ ;  /* 0x00000007060672a5 */ /* 0x000fc8000f8e003f */
[----:B------:R-:W2:Y:S01]  /*10c0*/  LDC R8, c[0x0][0x14] ;  /* 0x00000500ff087b82 */ /* 0x000ea20000000800 */
[----:B0-----:R-:W-:-:S04]  /*10d0*/  @P4 IMAD.WIDE.U32 R2, R14, R15, R2 ;  /* 0x0000000f0e024225 */ /* 0x001fc800078e0002 */
[----:B------:R-:W-:Y:S02]  /*10e0*/  IMAD.MOV.U32 R15, RZ, RZ, RZ ;  /* 0x000000ffff0f7224 */ /* 0x000fe400078e00ff */
[----:B------:R-:W-:Y:S02]  /*10f0*/  @P4 IMAD.IADD R3, R3, 0x1, R5 ;  /* 0x0000000103034824 */ /* 0x000fe400078e0205 */
[----:B-1----:R-:W-:-:S04]  /*1100*/  @!P4 IMAD.WIDE.U32 R4, R9, R21, R14 ;  /* 0x000000150904c225 */ /* 0x002fc800078e000e */
[----:B------:R-:W-:Y:S02]  /*1110*/  @!P4 IMAD.MOV.U32 R2, RZ, RZ, R4 ;  /* 0x000000ffff02c224 */ /* 0x000fe400078e0004 */
[----:B------:R-:W-:Y:S02]  /*1120*/  @!P4 IMAD.MOV.U32 R3, RZ, RZ, R5 ;  /* 0x000000ffff03c224 */ /* 0x000fe400078e0005 */
[C---:B--2---:R-:W-:Y:S02]  /*1130*/  IMAD R17, R8.reuse, UR7, RZ ;  /* 0x0000000708117c24 */ /* 0x044fe4000f8e02ff */
[----:B------:R-:W-:Y:S01]  /*1140*/  IMAD.WIDE.U32 R8, R8, UR6, RZ ;  /* 0x0000000608087c25 */ /* 0x000fe2000f8e00ff */
[----:B------:R-:W-:-:S03]  /*1150*/  ULDC.64 UR6, c[0x0][0x650] ;  /* 0x0001940000067ab9 */ /* 0x000fc60000000a00 */
[----:B------:R-:W-:Y:S01]  /*1160*/  IMAD.IADD R0, R9, 0x1, R17 ;  /* 0x0000000109007824 */ /* 0x000fe200078e0211 */
[----:B------:R-:W-:Y:S06]  /*1170*/  @P0 BRA `(.L_x_10) ;  /* 0x0000000000200947 */ /* 0x000fec0003800000 */
[----:B------:R-:W-:Y:S01]  /*1180*/  USHF.R.U32.HI UR4, URZ, 0x3, UR13 ;  /* 0x000000033f047899 */ /* 0x000fe2000801160d */
[----:B------:R-:W-:Y:S01]  /*1190*/  IADD3 R2, P0, R2, R8, RZ ;  /* 0x0000000802027210 */ /* 0x000fe20007f1e0ff */
[----:B------:R-:W-:Y:S02]  /*11a0*/  UISETP.GE.U32.AND UP0, UPT, UR13, 0x38, UPT ;  /* 0x000000380d00788c */ /* 0x000fe4000bf06070 */
[----:B------:R-:W-:Y:S02]  /*11b0*/  UIMAD.WIDE.U32 UR4, UR4, 0x24924925, URZ ;  /* 0x24924925040478a5 */ /* 0x000fe4000f8e003f */
[----:B------:R-:W-:-:S05]  /*11c0*/  IMAD.X R3, R0, 0x1, R3, P0 ;  /* 0x0000000100037824 */ /* 0x000fca00000e0603 */
[----:B------:R-:W-:Y:S02]  /*11d0*/  UMOV UR4, URZ ;  /* 0x0000003f00047c82 */ /* 0x000fe40008000000 */
[----:B------:R-:W-:Y:S02]  /*11e0*/  @UP0 ULOP3.LUT UR4, UR5, 0x1, URZ, 0xc0, !UPT ;  /* 0x0000000105040892 */ /* 0x000fe4000f8ec03f */
[----:B------:R-:W-:-:S12]  /*11f0*/  UIMAD UR5, UR5, -0x38, UR13 ;  /* 0xffffffc8050578a4 */ /* 0x000fd8000f8e020d */
.L_x_10:
[----:B------:R-:W-:Y:S01]  /*1200*/  ISETP.GE.U32.AND P0, PT, R2, UR6, PT ;  /* 0x0000000602007c0c */ /* 0x000fe2000bf06070 */
[----:B------:R-:W-:Y:S01]  /*1210*/  IMAD.MOV.U32 R6, RZ, RZ, -0x1 ;  /* 0xffffffffff067424 */ /* 0x000fe200078e00ff */
[----:B------:R-:W-:Y:S01]  /*1220*/  PRMT R16, RZ, 0x7610, R16 ;  /* 0x00007610ff107816 */ /* 0x000fe20000000010 */
[----:B------:R-:W-:Y:S01]  /*1230*/  IMAD.MOV.U32 R4, RZ, RZ, -0x1 ;  /* 0xffffffffff047424 */ /* 0x000fe200078e00ff */
[----:B------:R-:W-:Y:S01]  /*1240*/  ISETP.GE.U32.AND.EX P0, PT, R3, UR7, PT, P0 ;  /* 0x0000000703007c0c */ /* 0x000fe2000bf06100 */
[----:B------:R-:W-:-:S12]  /*1250*/  IMAD.MOV.U32 R5, RZ, RZ, -0x1 ;  /* 0xffffffffff057424 */ /* 0x000fd800078e00ff */
[----:B------:R-:W-:Y:S05]  /*1260*/  @P0 BRA `(.L_x_11) ;  /* 0x00000004005c0947 */ /* 0x000fea0003800000 */
[----:B------:R-:W0:Y:S01]  /*1270*/  LDC.64 R24, c[0x0][0x628] ;  /* 0x00018a00ff187b82 */ /* 0x000e220000000a00 */
[----:B------:R-:W-:Y:S02]  /*1280*/  IMAD.MOV.U32 R4, RZ, RZ, R2 ;  /* 0x000000ffff047224 */ /* 0x000fe400078e0002 */
[----:B------:R-:W-:-:S05]  /*1290*/  IMAD.MOV.U32 R5, RZ, RZ, R3 ;  /* 0x000000ffff057224 */ /* 0x000fca00078e0003 */
[----:B------:R-:W1:Y:S08]  /*12a0*/  LDC R6, c[0x0][0x630] ;  /* 0x00018c00ff067b82 */ /* 0x000e700000000800 */
[----:B------:R-:W2:Y:S01]  /*12b0*/  LDC.64 R26, c[0x0][0x620] ;  /* 0x00018800ff1a7b82 */ /* 0x000ea20000000a00 */
[----:B0-----:R-:W-:-:S04]  /*12c0*/  ISETP.NE.U32.AND P0, PT, R24, RZ, PT ;  /* 0x000000ff1800720c */ /* 0x001fc80003f05070 */
[----:B------:R-:W-:-:S13]  /*12d0*/  ISETP.NE.AND.EX P0, PT, R25, RZ, PT, P0 ;  /* 0x000000ff1900720c */ /* 0x000fda0003f05300 */
[----:B-12---:R-:W-:Y:S05]  /*12e0*/  @!P0 BRA `(.L_x_12) ;  /* 0x0000000000288947 */ /* 0x006fea0003800000 */
[----:B------:R-:W0:Y:S02]  /*12f0*/  LDC R19, c[0x0][0x634] ;  /* 0x00018d00ff137b82 */ /* 0x000e240000000800 */
[----:B0-----:R-:W-:-:S05]  /*1300*/  IADD3 R19, P0, R2, R19, RZ ;  /* 0x0000001302137210 */ /* 0x001fca0007f1e0ff */
[----:B------:R-:W-:-:S04]  /*1310*/  IMAD.X R23, RZ, RZ, R3, P0 ;  /* 0x000000ffff177224 */ /* 0x000fc800000e0603 */
[----:B------:R-:W-:-:S04]  /*1320*/  IMAD.WIDE.U32 R4, R23, R24, RZ ;  /* 0x0000001817047225 */ /* 0x000fc800078e00ff */
[----:B------:R-:W-:-:S04]  /*1330*/  IMAD.WIDE.U32 R16, P0, R19, R25, R4 ;  /* 0x0000001913107225 */ /* 0x000fc80007800004 */
[----:B------:R-:W-:-:S04]  /*1340*/  IMAD.WIDE.U32 R4, R19, R24, RZ ;  /* 0x0000001813047225 */ /* 0x000fc800078e00ff */
[----:B------:R-:W-:Y:S01]  /*1350*/  IMAD.X R19, RZ, RZ, RZ, P0 ;  /* 0x000000ffff137224 */ /* 0x000fe200000e06ff */
[----:B------:R-:W-:Y:S01]  /*1360*/  IADD3 RZ, P0, R5, R16, RZ ;  /* 0x0000001005ff7210 */ /* 0x000fe20007f1e0ff */
[----:B------:R-:W-:-:S04]  /*1370*/  IMAD.MOV.U32 R18, RZ, RZ, R17 ;  /* 0x000000ffff127224 */ /* 0x000fc800078e0011 */
[----:B------:R-:W-:-:S08]  /*1380*/  IMAD.WIDE.U32.X R4, R23, R25, R18, P0 ;  /* 0x0000001917047225 */ /* 0x000fd000000e0412 */
.L_x_12:
[--C-:B------:R-:W-:Y:S01]  /*1390*/  SHF.R.U64 R32, R4, R6, R5.reuse ;  /* 0x0000000604207219 */ /* 0x100fe20000001205 */
[----:B------:R-:W0:Y:S01]  /*13a0*/  LDC.64 R28, c[0x0][0x640] ;  /* 0x00019000ff1c7b82 */ /* 0x000e220000000a00 */
[----:B------:R-:W-:Y:S01]  /*13b0*/  I2FP.F32.U32 R4, R14 ;  /* 0x0000000e00047245 */ /* 0x000fe20000201000 */
[----:B------:R-:W-:Y:S01]  /*13c0*/  ULDC UR6, c[0x0][0x150] ;  /* 0x0000540000067ab9 */ /* 0x000fe20000000800 */
[----:B------:R-:W-:Y:S02]  /*13d0*/  SHF.R.U32.HI R5, RZ, R6, R5 ;  /* 0x00000006ff057219 */ /* 0x000fe40000011605 */
[----:B------:R-:W-:Y:S01]  /*13e0*/  IADD3 R17, P0, RZ, -R32, RZ ;  /* 0x80000020ff117210 */ /* 0x000fe20007f1e0ff */
[----:B------:R-:W-:Y:S01]  /*13f0*/  FMUL R6, R4, UR6 ;  /* 0x0000000604067c20 */ /* 0x000fe20008400000 */
[----:B------:R-:W-:Y:S01]  /*1400*/  ULDC UR6, c[0x0][0x154] ;  /* 0x0000550000067ab9 */ /* 0x000fe20000000800 */
[----:B------:R-:W1:Y:S02]  /*1410*/  LDC R18, c[0x0][0x618] ;  /* 0x00018600ff127b82 */ /* 0x000e640000000800 */
[----:B------:R-:W-:-:S02]  /*1420*/  IMAD.X R19, RZ, RZ, ~R5, P0 ;  /* 0x000000ffff137224 */ /* 0x000fc400000e0e05 */
[----:B------:R-:W2:Y:S01]  /*1430*/  F2I.U32.TRUNC.NTZ R6, R6 ;  /* 0x0000000600067305 */ /* 0x000ea2000020f000 */
[----:B------:R-:W-:-:S03]  /*1440*/  IMAD.WIDE.U32 R4, R17, R26, R2 ;  /* 0x0000001a11047225 */ /* 0x000fc600078e0002 */
[----:B------:R-:W3:Y:S01]  /*1450*/  LDC R15, c[0x0][0x144] ;  /* 0x00005100ff0f7b82 */ /* 0x000ee20000000800 */
[----:B------:R-:W-:-:S04]  /*1460*/  IMAD R16, R19, R26, RZ ;  /* 0x0000001a13107224 */ /* 0x000fc800078e02ff */
[----:B------:R-:W-:-:S03]  /*1470*/  IMAD R17, R17, R27, R16 ;  /* 0x0000001b11117224 */ /* 0x000fc600078e0210 */
[----:B------:R-:W4:Y:S01]  /*1480*/  LDC R22, c[0x0][0x608] ;  /* 0x00018200ff167b82 */ /* 0x000f220000000800 */
[----:B------:R-:W-:Y:S01]  /*1490*/  IMAD.IADD R17, R5, 0x1, R17 ;  /* 0x0000000105117824 */ /* 0x000fe200078e0211 */
[----:B0-----:R-:W-:Y:S01]  /*14a0*/  ISETP.NE.U32.AND P0, PT, R28, RZ, PT ;  /* 0x000000ff1c00720c */ /* 0x001fe20003f05070 */
[----:B--2---:R-:W-:-:S03]  /*14b0*/  IMAD.MOV R5, RZ, RZ, -R6 ;  /* 0x000000ffff057224 */ /* 0x004fc600078e0a06 */
[----:B------:R-:W-:Y:S02]  /*14c0*/  ISETP.NE.AND.EX P0, PT, R29, RZ, PT, P0 ;  /* 0x000000ff1d00720c */ /* 0x000fe40003f05300 */
[----:B------:R-:W0:Y:S01]  /*14d0*/  LDC R19, c[0x0][0x658] ;  /* 0x00019600ff137b82 */ /* 0x000e220000000800 */
[-CC-:B-1----:R-:W-:Y:S02]  /*14e0*/  SHF.R.U64 R26, R4, R18.reuse, R17.reuse ;  /* 0x00000012041a7219 */ /* 0x182fe40000001211 */
[----:B------:R-:W-:Y:S02]  /*14f0*/  I2FP.F32.U32 R4, R21 ;  /* 0x0000001500047245 */ /* 0x000fe40000201000 */
[----:B------:R-:W-:Y:S01]  /*1500*/  SHF.R.U32.HI R17, RZ, R18, R17 ;  /* 0x00000012ff117219 */ /* 0x000fe20000011611 */
[----:B------:R-:W-:Y:S02]  /*1510*/  IMAD.MOV.U32 R18, RZ, RZ, 0x1 ;  /* 0x00000001ff127424 */ /* 0x000fe400078e00ff */
[----:B------:R-:W1:Y:S01]  /*1520*/  LDC R24, c[0x0][0x148] ;  /* 0x00005200ff187b82 */ /* 0x000e620000000800 */
[----:B---3--:R-:W-:-:S02]  /*1530*/  IMAD R6, R15, R5, R14 ;  /* 0x000000050f067224 */ /* 0x008fc400078e020e */
[----:B------:R-:W-:Y:S01]  /*1540*/  FMUL R5, R4, UR6 ;  /* 0x0000000604057c20 */ /* 0x000fe20008400000 */
[----:B------:R-:W-:-:S04]  /*1550*/  IMAD.MOV.U32 R4, RZ, RZ, -0x1 ;  /* 0xffffffffff047424 */ /* 0x000fc800078e00ff */
[----:B------:R-:W2:Y:S01]  /*1560*/  LDC R25, c[0x0][0x600] ;  /* 0x00018000ff197b82 */ /* 0x000ea20000000800 */
[-CC-:B----4-:R-:W-:Y:S02]  /*1570*/  SHF.R.U64 R34, R26, R22.reuse, R17.reuse ;  /* 0x000000161a227219 */ /* 0x190fe40000001211 */
[----:B------:R-:W-:Y:S02]  /*1580*/  SHF.R.U32.HI R14, RZ, R22, R17 ;  /* 0x00000016ff0e7219 */ /* 0x000fe40000011611 */
[----:B------:R3:W4:Y:S03]  /*1590*/  F2I.U32.TRUNC.NTZ R22, R5 ;  /* 0x0000000500167305 */ /* 0x000726000020f000 */
[----:B------:R-:W1:Y:S01]  /*15a0*/  LDC R27, c[0x0][0x648] ;  /* 0x00019200ff1b7b82 */ /* 0x000e620000000800 */
[-C--:B0-----:R-:W-:Y:S02]  /*15b0*/  SHF.R.U64 R36, R34, R19.reuse, R14 ;  /* 0x0000001322247219 */ /* 0x081fe4000000120e */
[----:B------:R-:W-:-:S02]  /*15c0*/  SHF.L.U32 R4, R4, R19, RZ ;  /* 0x0000001304047219 */ /* 0x000fc400000006ff */
[-C--:B------:R-:W-:Y:S02]  /*15d0*/  SHF.R.U32.HI R14, RZ, R19.reuse, R14 ;  /* 0x00000013ff0e7219 */ /* 0x080fe4000001160e */
[----:B------:R-:W-:Y:S01]  /*15e0*/  SHF.L.U32 R18, R18, R19, RZ ;  /* 0x0000001312127219 */ /* 0x000fe200000006ff */
[----:B------:R-:W0:Y:S01]  /*15f0*/  LDC R31, c[0x0][0x638] ;  /* 0x00018e00ff1f7b82 */ /* 0x000e220000000800 */
[----:B------:R-:W-:Y:S01]  /*1600*/  LOP3.LUT R19, RZ, R4, RZ, 0x33, !PT ;  /* 0x00000004ff137212 */ /* 0x000fe200078e33ff */
[----:B------:R-:W-:Y:S02]  /*1610*/  IMAD.MOV.U32 R4, RZ, RZ, R36 ;  /* 0x000000ffff047224 */ /* 0x000fe400078e0024 */
[----:B---3--:R-:W-:-:S04]  /*1620*/  IMAD.MOV.U32 R5, RZ, RZ, R14 ;  /* 0x000000ffff057224 */ /* 0x008fc800078e000e */
[----:B------:R-:W3:Y:S01]  /*1630*/  LDC R30, c[0x0][0x610] ;  /* 0x00018400ff1e7b82 */ /* 0x000ee20000000800 */
[----:B----4-:R-:W-:Y:S05]  /*1640*/  @!P0 BRA `(.L_x_13) ;  /* 0x0000000000288947 */ /* 0x010fea0003800000 */
[----:B------:R-:W4:Y:S02]  /*1650*/  LDC R17, c[0x0][0x64c] ;  /* 0x00019300ff117b82 */ /* 0x000f240000000800 */
[----:B----4-:R-:W-:-:S05]  /*1660*/  IADD3 R17, P0, R36, R17, RZ ;  /* 0x0000001124117210 */ /* 0x010fca0007f1e0ff */
        /* <DEDUP_REMOVED lines=8> */
.L_x_13:
[----:B-1----:R-:W-:Y:S01]  /*16f0*/  SHF.R.U64 R4, R4, R27, R5 ;  /* 0x0000001b04047219 */ /* 0x002fe20000001205 */
[----:B--2---:R-:W-:Y:S01]  /*1700*/  VIADD R5, R25, 0xffffffff ;  /* 0xffffffff19057836 */ /* 0x004fe20000000000 */
[----:B------:R-:W-:Y:S01]  /*1710*/  LOP3.LUT R19, R34, R19, RZ, 0xc0, !PT ;  /* 0x0000001322137212 */ /* 0x000fe200078ec0ff */
[----:B------:R-:W-:Y:S02]  /*1720*/  IMAD.MOV R22, RZ, RZ, -R22 ;  /* 0x000000ffff167224 */ /* 0x000fe400078e0a16 */
[----:B------:R-:W-:Y:S01]  /*1730*/  IMAD.MOV R14, RZ, RZ, -R4 ;  /* 0x000000ffff0e7224 */ /* 0x000fe200078e0a04 */
[----:B------:R-:W-:Y:S01]  /*1740*/  LOP3.LUT R5, R26, R5, RZ, 0xc0, !PT ;  /* 0x000000051a057212 */ /* 0x000fe200078ec0ff */
[----:B------:R-:W-:Y:S02]  /*1750*/  IMAD R19, R18, R4, R19 ;  /* 0x0000000412137224 */ /* 0x000fe400078e0213 */
[----:B------:R-:W-:Y:S02]  /*1760*/  @P4 IMAD R6, R24, R22, R21 ;  /* 0x0000001618064224 */ /* 0x000fe400078e0215 */
[----:B0-----:R-:W-:-:S02]  /*1770*/  IMAD R4, R14, R31, R36 ;  /* 0x0000001f0e047224 */ /* 0x001fc400078e0224 */
[----:B---3--:R-:W-:Y:S02]  /*1780*/  IMAD R6, R19, R30, R6 ;  /* 0x0000001e13067224 */ /* 0x008fe400078e0206 */
[----:B------:R-:W-:Y:S02]  /*1790*/  IMAD R5, R4, R25, R5 ;  /* 0x0000001904057224 */ /* 0x000fe400078e0205 */
[----:B------:R-:W-:-:S03]  /*17a0*/  IMAD.MOV.U32 R16, RZ, RZ, 0x1 ;  /* 0x00000001ff107424 */ /* 0x000fc600078e00ff */
[----:B------:R-:W-:Y:S02]  /*17b0*/  SEL R4, R5, R6, !P4 ;  /* 0x0000000605047207 */ /* 0x000fe40006000000 */
[----:B------:R-:W-:Y:S01]  /*17c0*/  SEL R6, R6, R5, !P4 ;  /* 0x0000000506067207 */ /* 0x000fe20006000000 */
[----:B------:R-:W-:-:S07]  /*17d0*/  IMAD.MOV.U32 R5, RZ, RZ, R32 ;  /* 0x000000ffff057224 */ /* 0x000fce00078e0020 */
.L_x_11:
[----:B------:R-:W-:Y:S05]  /*17e0*/  @!P2 BRA `(.L_x_14) ;  /* 0x0000004000b8a947 */ /* 0x000fea0003800000 */
[----:B------:R-:W-:-:S13]  /*17f0*/  ISETP.GT.U32.AND P0, PT, R33, 0x1, PT ;  /* 0x000000012100780c */ /* 0x000fda0003f04070 */
[----:B------:R-:W-:Y:S05]  /*1800*/  @P0 EXIT ;  /* 0x000000000000094d */ /* 0x000fea0003800000 */
.L_x_15:
[----:B------:R-:W-:-:S08]  /*1810*/  NOP ;  /* 0x0000000000007918 */ /* 0x000fd00000000000 */
[----:B------:R-:W0:Y:S02]  /*1820*/  USETMAXREG.TRY_ALLOC.CTAPOOL UP0, 0xe8 ;  /* 0x000000e8000079c8 */ /* 0x000e240008000600 */
[----:B0-----:R-:W-:-:S13]  /*1830*/  PLOP3.LUT P0, PT, PT, PT, UP0, 0x80, 0x0 ;  /* 0x000000000000781c */ /* 0x001fda0003f0f008 */
[----:B------:R-:W-:Y:S05]  /*1840*/  @!P0 BRA `(.L_x_15) ;  /* 0xfffffffc00f08947 */ /* 0x000fea000383ffff */
[----:B------:R-:W-:-:S13]  /*1850*/  LOP3.LUT P0, RZ, R16, 0xff, RZ, 0xc0, !PT ;  /* 0x000000ff10ff7812 */ /* 0x000fda000780c0ff */
[----:B------:R-:W-:Y:S05]  /*1860*/  @!P0 EXIT ;  /* 0x000000000000894d */ /* 0x000fea0003800000 */
[----:B------:R-:W0:Y:S01]  /*1870*/  S2UR UR6, SR_CgaCtaId ;  /* 0x00000000000679c3 */ /* 0x000e220000008800 */
[----:B------:R-:W-:Y:S01]  /*1880*/  SHF.R.S32.HI R11, RZ, 0x1f, R10 ;  /* 0x0000001fff0b7819 */ /* 0x000fe2000001140a */
[----:B------:R-:W-:Y:S01]  /*1890*/  UIADD3 UR7, UR15, -0x1, URZ ;  /* 0xffffffff0f077890 */ /* 0x000fe2000fffe03f */
[----:B------:R-:W-:Y:S01]  /*18a0*/  LOP3.LUT R86, R7, 0x1, RZ, 0xfc, !PT ;  /* 0x0000000107567812 */ /* 0x000fe200078efcff */
[----:B------:R-:W-:Y:S01]  /*18b0*/  UMOV UR12, 0x400 ;  /* 0x00000400000c7882 */ /* 0x000fe20000000000 */
[CC--:B------:R-:W-:Y:S01]  /*18c0*/  LEA.HI R15, R11.reuse, R10.reuse, RZ, 0x2 ;  /* 0x0000000a0b0f7211 */ /* 0x0c0fe200078f10ff */
[----:B------:R-:W-:Y:S01]  /*18d0*/  UISETP.LT.AND UP0, UPT, UR13, 0x1, UPT ;  /* 0x000000010d00788c */ /* 0x000fe2000bf01270 */
[----:B------:R-:W-:Y:S01]  /*18e0*/  LEA.HI R16, R11, R10, RZ, 0x5 ;  /* 0x0000000a0b107211 */ /* 0x000fe200078f28ff */
[----:B------:R-:W-:Y:S01]  /*18f0*/  USHF.L.U32 UR23, UR13, 0x1, URZ ;  /* 0x000000010d177899 */ /* 0x000fe2000800063f */
[--C-:B------:R-:W-:Y:S01]  /*1900*/  SHF.R.S32.HI R14, RZ, 0x2, R15.reuse ;  /* 0x00000002ff0e7819 */ /* 0x100fe2000001140f */
[----:B------:R-:W-:Y:S01]  /*1910*/  USEL UR14, UR13, 0x1, UP0 ;  /* 0x000000010d0e7887 */ /* 0x000fe20008000000 */
[----:B------:R-:W-:Y:S01]  /*1920*/  SHF.R.S32.HI R17, RZ, 0x1f, R15 ;  /* 0x0000001fff117819 */ /* 0x000fe2000001140f */
[----:B------:R-:W-:Y:S01]  /*1930*/  UISETP.NE.AND UP0, UPT, UR7, URZ, UPT ;  /* 0x0000003f0700728c */ /* 0x000fe2000bf05270 */
[----:B------:R-:W-:Y:S01]  /*1940*/  LOP3.LUT R11, R15, 0xfffffffc, RZ, 0xc0, !PT ;  /* 0xfffffffc0f0b7812 */ /* 0x000fe200078ec0ff */
[----:B------:R-:W-:Y:S01]  /*1950*/  UIADD3 UR14, -UR14, UR13, URZ ;  /* 0x0000000d0e0e7290 */ /* 0x000fe2000fffe13f */
[----:B------:R-:W-:Y:S01]  /*1960*/  LEA.HI R17, R17, R14, RZ, 0x3 ;  /* 0x0000000e11117211 */ /* 0x000fe200078f18ff */
[----:B------:R-:W-:-:S02]  /*1970*/  USEL UR9, URZ, 0x1, UP0 ;  /* 0x000000013f097887 */ /* 0x000fc40008000000 */
[----:B------:R-:W-:Y:S01]  /*1980*/  IMAD.IADD R18, R10, 0x1, -R11 ;  /* 0x000000010a127824 */ /* 0x000fe200078e0a0b */
[----:B------:R-:W-:-:S03]  /*1990*/  LOP3.LUT R17, R17, 0xfffffff8, RZ, 0xc0, !PT ;  /* 0xfffffff811117812 */ /* 0x000fc600078ec0ff */
[----:B------:R-:W-:Y:S01]  /*19a0*/  IMAD.U32 R87, RZ, RZ, UR9 ;  /* 0x00000009ff577e24 */ /* 0x000fe2000f8e00ff */
[----:B0-----:R-:W-:Y:S01]  /*19b0*/  ULEA UR12, UR6, UR12, 0x18 ;  /* 0x0000000c060c7291 */ /* 0x001fe2000f8ec03f */
[----:B------:R-:W-:Y:S01]  /*19c0*/  IMAD.IADD R14, R14, 0x1, -R17 ;  /* 0x000000010e0e7824 */ /* 0x000fe200078e0a11 */
[----:B------:R-:W-:Y:S01]  /*19d0*/  USHF.L.U32 UR6, UR7, 0x3, URZ ;  /* 0x0000000307067899 */ /* 0x000fe2000800063f */
[----:B------:R-:W-:Y:S01]  /*19e0*/  SHF.R.S32.HI R17, RZ, 0x5, R16 ;  /* 0x00000005ff117819 */ /* 0x000fe20000011410 */
[----:B------:R-:W-:Y:S02]  /*19f0*/  UIADD3 UR7, UR12, 0x480, URZ ;  /* 0x000004800c077890 */ /* 0x000fe4000fffe03f */
[----:B------:R-:W-:Y:S01]  /*1a00*/  ULOP3.LUT UR6, UR6, 0x8, URZ, 0xc0, !UPT ;  /* 0x0000000806067892 */ /* 0x000fe2000f8ec03f */
[--C-:B------:R-:W-:Y:S01]  /*1a10*/  SHF.R.S32.HI R15, RZ, 0x1f, R14.reuse ;  /* 0x0000001fff0f7819 */ /* 0x100fe2000001140e */
[----:B------:R-:W-:Y:S01]  /*1a20*/  UIADD3 UR8, UR12, 0x1c480, URZ ;  /* 0x0001c4800c087890 */ /* 0x000fe2000fffe03f */
[----:B------:R-:W-:Y:S01]  /*1a30*/  IMAD R19, R17, -0x10, -R14 ;  /* 0xfffffff011137824 */ /* 0x000fe200078e0a0e */
[----:B------:R-:W-:-:S02]  /*1a40*/  USHF.R.U32.HI UR7, URZ, 0x4, UR7 ;  /* 0x000000043f077899 */ /* 0x000fc40008011607 */
[----:B------:R-:W-:Y:S01]  /*1a50*/  USHF.R.U32.HI UR8, URZ, 0x4, UR8 ;  /* 0x000000043f087899 */ /* 0x000fe20008011608 */
[----:B------:R-:W-:Y:S01]  /*1a60*/  IMAD.WIDE R10, R17, 0x10, R14 ;  /* 0x00000010110a7825 */ /* 0x000fe200078e020e */
[----:B------:R-:W-:Y:S02]  /*1a70*/  ULOP3.LUT UR25, UR6, 0x8, URZ, 0x3c, !UPT ;  /* 0x0000000806197892 */ /* 0x000fe4000f8e3c3f */
[----:B------:R-:W-:Y:S02]  /*1a80*/  ULOP3.LUT UR16, UR6, 0x18, URZ, 0x3c, !UPT ;  /* 0x0000001806107892 */ /* 0x000fe4000f8e3c3f */
[----:B------:R-:W-:Y:S01]  /*1a90*/  UIADD3 UR24, UR12, 0x390, URZ ;  /* 0x000003900c187890 */ /* 0x000fe2000fffe03f */
[----:B------:R-:W-:Y:S01]  /*1aa0*/  ULDC UR6, c[0x0][0x284] ;  /* 0x0000a10000067ab9 */ /* 0x000fe20000000800 */
[----:B------:R-:W-:Y:S01]  /*1ab0*/  ULOP3.LUT UR7, UR7, 0x3fff, URZ, 0xc0, !UPT ;  /* 0x00003fff07077892 */ /* 0x000fe2000f8ec03f */
[----:B------:R-:W-:Y:S01]  /*1ac0*/  VIADD R19, R19, UR6 ;  /* 0x0000000613137c36 */ /* 0x000fe20008000000 */
[----:B------:R-:W-:-:S02]  /*1ad0*/  ULOP3.LUT UR8, UR8, 0x3fff, URZ, 0xc0, !UPT ;  /* 0x00003fff08087892 */ /* 0x000fc4000f8ec03f */
[----:B------:R-:W-:Y:S02]  /*1ae0*/  ULEA UR15, UR15, UR24, 0x3 ;  /* 0x000000180f0f7291 */ /* 0x000fe4000f8e183f */
[----:B------:R-:W-:Y:S02]  /*1af0*/  ULOP3.LUT UR17, UR7, 0x10000, URZ, 0xfc, !UPT ;  /* 0x0001000007117892 */ /* 0x000fe4000f8efc3f */
[----:B------:R-:W-:-:S12]  /*1b00*/  ULOP3.LUT UR18, UR8, 0x10000, URZ, 0xfc, !UPT ;  /* 0x0001000008127892 */ /* 0x000fd8000f8efc3f */
.L_x_106:
[----:B------:R-:W-:Y:S01]  /*1b10*/  SHF.L.U32 R14, R87, 0x1f, RZ ;  /* 0x0000001f570e7819 */ /* 0x000fe200000006ff */
[----:B------:R-:W0:Y:S01]  /*1b20*/  LDC R15, c[0x0][0x28c] ;  /* 0x0000a300ff0f7b82 */ /* 0x000e220000000800 */
[----:B------:R-:W-:Y:S01]  /*1b30*/  UMOV UR6, URZ ;  /* 0x0000003f00067c82 */ /* 0x000fe20008000000 */
[----:B------:R-:W-:Y:S01]  /*1b40*/  UMOV UR19, UR5 ;  /* 0x0000000500137c82 */ /* 0x000fe20008000000 */
[----:B-1----:R-:W1:Y:S01]  /*1b50*/  SYNCS.PHASECHK.TRANS64.TRYWAIT P0, [UR15+-0x8], R14 ;  /* 0xfffff80eff0075a7 */ /* 0x002e62000800014f */
[----:B0-----:R-:W-:Y:S01]  /*1b60*/  ISETP.GE.AND P1, PT, R15, 0x1, PT ;  /* 0x000000010f00780c */ /* 0x001fe20003f26270 */
[----:B-1234-:R-:W-:-:S12]  /*1b70*/  @!P0 BRA `(.L_x_16) ;  /* 0x0000006c00008947 */ /* 0x01efd80003800000 */
.L_x_180:
[----:B------:R-:W-:Y:S01]  /*1b80*/  UMOV UR7, URZ ;  /* 0x0000003f00077c82 */ /* 0x000fe20008000000 */
[----:B------:R-:W-:Y:S01]  /*1b90*/  UMOV UR8, URZ ;  /* 0x0000003f00087c82 */ /* 0x000fe20008000000 */
[----:B------:R-:W-:Y:S02]  /*1ba0*/  CS2R R22, SRZ ;  /* 0x0000000000167805 */ /* 0x000fe4000001ff00 */
[----:B------:R-:W-:Y:S02]  /*1bb0*/  CS2R R56, SRZ ;  /* 0x0000000000387805 */ /* 0x000fe4000001ff00 */
[----:B------:R-:W-:Y:S02]  /*1bc0*/  CS2R R58, SRZ ;  /* 0x00000000003a7805 */ /* 0x000fe4000001ff00 */
[----:B------:R-:W-:Y:S02]  /*1bd0*/  CS2R R60, SRZ ;  /* 0x00000000003c7805 */ /* 0x000fe4000001ff00 */
[----:B------:R-:W-:-:S02]  /*1be0*/  CS2R R62, SRZ ;  /* 0x00000000003e7805 */ /* 0x000fc4000001ff00 */
[----:B------:R-:W-:Y:S02]  /*1bf0*/  CS2R R64, SRZ ;  /* 0x0000000000407805 */ /* 0x000fe4000001ff00 */
        /* <DEDUP_REMOVED lines=9> */
[----:B------:R-:W-:Y:S01]  /*1c90*/  CS2R R84, SRZ ;  /* 0x0000000000547805 */ /* 0x000fe2000001ff00 */
[----:B------:R-:W-:Y:S01]  /*1ca0*/  IMAD.U32 R17, RZ, RZ, UR4 ;  /* 0x00000004ff117e24 */ /* 0x000fe2000f8e00ff */
        /* <DEDUP_REMOVED lines=15> */
[----:B------:R-:W-:Y:S01]  /*1da0*/  CS2R R54, SRZ ;  /* 0x0000000000367805 */ /* 0x000fe2000001ff00 */
[----:B------:R-:W-:Y:S06]  /*1db0*/  @!P1 BRA `(.L_x_17) ;  /* 0x0000000400449947 */ /* 0x000fec0003800000 */
[----:B------:R-:W-:-:S13]  /*1dc0*/  ISETP.NE.AND P1, PT, R86, 0x3, PT ;  /* 0x000000035600780c */ /* 0x000fda0003f25270 */
[----:B------:R-:W-:Y:S05]  /*1dd0*/  @!P1 BRA `(.L_x_18) ;  /* 0x0000000000049947 */ /* 0x000fea0003800000 */
[----:B------:R-:W-:Y:S01]  /*1de0*/  BPT.TRAP 0x1 ;  /* 0x000000040000795c */ /* 0x000fe20000300000 */
.L_x_18:
[----:B------:R-:W-:Y:S01]  /*1df0*/  ULEA UR6, UR5, UR12, 0x3 ;  /* 0x0000000c05067291 */ /* 0x000fe2000f8e183f */
[----:B0-----:R-:W-:-:S05]  /*1e00*/  IMAD.U32 R14, RZ, RZ, UR4 ;  /* 0x00000004ff0e7e24 */ /* 0x001fca000f8e00ff */
[----:B------:R-:W-:-:S04]  /*1e10*/  SHF.L.U32 R14, R14, 0x1f, RZ ;  /* 0x0000001f0e0e7819 */ /* 0x000fc800000006ff */
[----:B------:R0:W1:Y:S01]  /*1e20*/  SYNCS.PHASECHK.TRANS64.TRYWAIT P0, [UR6], R14 ;  /* 0x0000000eff0075a7 */ /* 0x0000620008000146 */
[----:B------:R-:W-:Y:S05]  /*1e30*/  @!P1 BRA `(.L_x_19) ;  /* 0x0000000000049947 */ /* 0x000fea0003800000 */
[----:B------:R-:W-:Y:S01]  /*1e40*/  BPT.TRAP 0x1 ;  /* 0x000000040000795c */ /* 0x000fe20000300000 */
.L_x_19:
[----:B-1----:R-:W-:Y:S05]  /*1e50*/  @P0 BRA `(.L_x_20) ;  /* 0x0000000000080947 */ /* 0x002fea0003800000 */
[----:B------:R-:W1:Y:S02]  /*1e60*/  SYNCS.PHASECHK.TRANS64.TRYWAIT P0, [UR6], R14 ;  /* 0x0000000eff0075a7 */ /* 0x000e640008000146 */
[----:B-1----:R-:W-:Y:S05]  /*1e70*/  @!P0 BRA `(.L_x_21) ;  /* 0x0000006800588947 */ /* 0x002fea0003800000 */
.L_x_20:
[----:B------:R-:W-:Y:S01]  /*1e80*/  ULDC UR7, c[0x0][0x50c] ;  /* 0x0001430000077ab9 */ /* 0x000fe20000000800 */
[----:B------:R-:W-:Y:S01]  /*1e90*/  ULEA UR8, UR5, UR17, 0x7 ;  /* 0x0000001105087291 */ /* 0x000fe2000f8e383f */
[----:B------:R-:W-:Y:S01]  /*1ea0*/  WARPGROUP.ARRIVE ;  /* 0x00000000000079c5 */ /* 0x000fe20000000000 */
[----:B------:R-:W-:Y:S01]  /*1eb0*/  UISETP.NE.AND UP0, UPT, UR7, 0x1, UPT ;  /* 0x000000010700788c */ /* 0x000fe2000bf05270 */
[----:B------:R-:W-:Y:S01]  /*1ec0*/  CS2R R22, SRZ ;  /* 0x0000000000167805 */ /* 0x000fe2000001ff00 */
[----:B------:R-:W-:Y:S01]  /*1ed0*/  ULEA UR10, UR5, UR18, 0x7 ;  /* 0x00000012050a7291 */ /* 0x000fe2000f8e383f */
[----:B------:R-:W-:Y:S01]  /*1ee0*/  CS2R R56, SRZ ;  /* 0x0000000000387805 */ /* 0x000fe2000001ff00 */
[----:B------:R-:W-:Y:S01]  /*1ef0*/  USEL UR7, URZ, 0x1, UP0 ;  /* 0x000000013f077887 */ /* 0x000fe20008000000 */
[----:B------:R-:W-:Y:S01]  /*1f00*/  CS2R R58, SRZ ;  /* 0x00000000003a7805 */ /* 0x000fe2000001ff00 */
[----:B------:R-:W-:Y:S01]  /*1f10*/  UMOV UR9, 0xc0000010 ;  /* 0xc000001000097882 */ /* 0x000fe20000000000 */
[----:B------:R-:W-:Y:S01]  /*1f20*/  UMOV UR11, 0xc0000010 ;  /* 0xc0000010000b7882 */ /* 0x000fe20000000000 */
[----:B------:R-:W-:Y:S01]  /*1f30*/  UMOV UR6, 0x1 ;  /* 0x0000000100067882 */ /* 0x000fe20000000000 */
[----:B------:R-:W-:-:S02]  /*1f40*/  CS2R R60, SRZ ;  /* 0x00000000003c7805 */ /* 0x000fc4000001ff00 */
[----:B------:R-:W-:Y:S01]  /*1f50*/  ISETP.NE.AND P0, PT, RZ, UR7, PT ;  /* 0x00000007ff007c0c */ /* 0x000fe2000bf05270 */
[----:B------:R-:W-:Y:S01]  /*1f60*/  QGMMA.64x64x32.F32.E4M3.E4M3 R24, gdesc[UR8], RZ, !UPT, gsb0 ;  /* 0x00e00000081879f3 */ /* 0x000fe2000c0008ff */
        /* <DEDUP_REMOVED lines=11> */
[----:B------:R-:W-:Y:S01]  /*2020*/  CS2R R84, SRZ ;  /* 0x0000000000547805 */ /* 0x000fe2000001ff00 */
[----:B------:R-:W-:Y:S06]  /*2030*/  @!P0 BRA `(.L_x_22) ;  /* 0x0000000000888947 */ /* 0x000fec0003800000 */
[----:B------:R-:W-:Y:S02]  /*2040*/  WARPGROUP.DEPBAR.LE gsb0, 0x0 ;  /* 0x00008000000079c5 */ /* 0x000fe40000010000 */
[----:B------:R-:W-:-:S01]  /*2050*/  FADD R85, RZ, R24 ;  /* 0x00000018ff557221 */ /* 0x000fc20000000000 */
[----:B------:R-:W-:Y:S01]  /*2060*/  FADD R84, RZ, R25 ;  /* 0x00000019ff547221 */ /* 0x000fe20000000000 */
        /* <DEDUP_REMOVED lines=30> */
[----:B------:R-:W-:-:S06]  /*2250*/  UMOV UR6, URZ ;  /* 0x0000003f00067c82 */ /* 0x000fcc0008000000 */
.L_x_22:
[----:B------:R-:W-:-:S04]  /*2260*/  UIADD3 UR19, UR5, 0x1, URZ ;  /* 0x0000000105137890 */ /* 0x000fc8000fffe03f */
[----:B------:R-:W-:-:S04]  /*2270*/  UISETP.NE.AND UP0, UPT, UR19, 0x38, UPT ;  /* 0x000000381300788c */ /* 0x000fc8000bf05270 */
[----:B------:R-:W-:Y:S02]  /*2280*/  USEL UR8, URZ, 0x1, UP0 ;  /* 0x000000013f087887 */ /* 0x000fe40008000000 */
[----:B------:R-:W-:Y:S02]  /*2290*/  USEL UR19, UR19, URZ, UP0 ;  /* 0x0000003f13137287 */ /* 0x000fe40008000000 */
[----:B------:R-:W-:-:S06]  /*22a0*/  ULOP3.LUT UR8, UR4, UR8, URZ, 0x3c, !UPT ;  /* 0x0000000804087292 */ /* 0x000fcc000f8e3c3f */
[----:B------:R-:W-:Y:S01]  /*22b0*/  IMAD.U32 R17, RZ, RZ, UR8 ;  /* 0x00000008ff117e24 */ /* 0x000fe2000f8e00ff */
[----:B------:R-:W-:-:S06]  /*22c0*/  UMOV UR8, 0x1 ;  /* 0x0000000100087882 */ /* 0x000fcc0000000000 */
.L_x_17:
[----:B------:R-:W-:-:S06]  /*22d0*/  UISETP.GE.AND UP0, UPT, UR14, 0x1, UPT ;  /* 0x000000010e00788c */ /* 0x000fcc000bf06270 */
[----:B------:R-:W-:-:S13]  /*22e0*/  PLOP3.LUT P0, PT, PT, PT, UP0, 0x80, 0x0 ;  /* 0x000000000000781c */ /* 0x000fda0003f0f008 */
[----:B------:R-:W-:Y:S05]  /*22f0*/  @!P0 BRA `(.L_x_23) ;  /* 0x0000000400508947 */ /* 0x000fea0003800000 */
[----:B01----:R-:W-:Y:S01]  /*2300*/  IMAD.U32 R14, RZ, RZ, UR14 ;  /* 0x0000000eff0e7e24 */ /* 0x003fe2000f8e00ff */
[----:B------:R-:W-:Y:S01]  /*2310*/  UMOV UR22, UR5 ;  /* 0x0000000500167c82 */ /* 0x000fe20008000000 */
[----:B------:R-:W-:-:S05]  /*2320*/  ULDC UR26, c[0x0][0x50c] ;  /* 0x00014300001a7ab9 */ /* 0x000fca0000000800 */
.L_x_31:
[----:B------:R-:W-:-:S13]  /*2330*/  ISETP.NE.AND P1, PT, R86, 0x3, PT ;  /* 0x000000035600780c */ /* 0x000fda0003f25270 */
[----:B01----:R-:W-:Y:S05]  /*2340*/  @!P1 BRA `(.L_x_24) ;  /* 0x0000000000049947 */ /* 0x003fea0003800000 */
[----:B------:R-:W-:Y:S01]  /*2350*/  BPT.TRAP 0x1 ;  /* 0x000000040000795c */ /* 0x000fe20000300000 */
.L_x_24:
[----:B------:R-:W-:Y:S01]  /*2360*/  ULEA UR9, UR19, UR12, 0x3 ;  /* 0x0000000c13097291 */ /* 0x000fe2000f8e183f */
[----:B------:R-:W-:-:S08]  /*2370*/  SHF.L.U32 R15, R17, 0x1f, RZ ;  /* 0x0000001f110f7819 */ /* 0x000fd000000006ff */
[----:B------:R0:W1:Y:S01]  /*2380*/  SYNCS.PHASECHK.TRANS64.TRYWAIT P0, [UR9], R15 ;  /* 0x0000000fff0075a7 */ /* 0x0000620008000149 */
[----:B------:R-:W-:Y:S05]  /*2390*/  @!P1 BRA `(.L_x_25) ;  /* 0x0000000000049947 */ /* 0x000fea0003800000 */
[----:B------:R-:W-:Y:S01]  /*23a0*/  BPT.TRAP 0x1 ;  /* 0x000000040000795c */ /* 0x000fe20000300000 */
.L_x_25:
[----:B-1----:R-:W-:Y:S05]  /*23b0*/  @P0 BRA `(.L_x_26) ;  /* 0x0000000000080947 */ /* 0x002fea0003800000 */
[----:B------:R-:W1:Y:S02]  /*23c0*/  SYNCS.PHASECHK.TRANS64.TRYWAIT P0, [UR9], R15 ;  /* 0x0000000fff0075a7 */ /* 0x000e640008000149 */
[----:B-1----:R-:W-:Y:S05]  /*23d0*/  @!P0 BRA `(.L_x_27) ;  /* 0x0000006400188947 */ /* 0x002fea0003800000 */
.L_x_26:
[----:B------:R-:W-:Y:S01]  /*23e0*/  UISETP.NE.AND UP0, UPT, UR7, URZ, UPT ;  /* 0x0000003f0700728c */ /* 0x000fe2000bf05270 */
[----:B------:R-:W-:Y:S01]  /*23f0*/  WARPGROUP.ARRIVE ;  /* 0x00000000000079c5 */ /* 0x000fe20000000000 */
[----:B------:R-:W-:Y:S02]  /*2400*/  ULEA UR10, UR19, UR18, 0x7 ;  /* 0x00000012130a7291 */ /* 0x000fe4000f8e383f */
[----:B------:R-:W-:Y:S01]  /*2410*/  USEL UR8, UR8, URZ, !UP0 ;  /* 0x0000003f08087287 */ /* 0x000fe2000c000000 */
[----:B------:R-:W-:Y:S01]  /*2420*/  UMOV UR9, 0xc0000010 ;  /* 0xc000001000097882 */ /* 0x000fe20000000000 */
[----:B------:R-:W-:Y:S02]  /*2430*/  UMOV UR11, 0xc0000010 ;  /* 0xc0000010000b7882 */ /* 0x000fe40000000000 */
[----:B------:R-:W-:Y:S02]  /*2440*/  UISETP.NE.U32.AND UP0, UPT, UR8, URZ, UPT ;  /* 0x0000003f0800728c */ /* 0x000fe4000bf05070 */
[----:B------:R-:W-:-:S02]  /*2450*/  ULEA UR8, UR19, UR17, 0x7 ;  /* 0x0000001113087291 */ /* 0x000fc4000f8e383f */
[----:B------:R-:W-:-:S07]  /*2460*/  UIADD3 UR6, UR6, 0x1, URZ ;  /* 0x0000000106067890 */ /* 0x000fce000fffe03f */
[----:B------:R-:W-:Y:S01]  /*2470*/  QGMMA.64x64x32.F32.E4M3.E4M3 R24, gdesc[UR8], R24, UP0, gsb0 ;  /* 0x00e00000081879f3 */ /* 0x000fe2000b800818 */
[----:B------:R-:W-:-:S04]  /*2480*/  UISETP.NE.AND UP0, UPT, UR6, UR26, UPT ;  /* 0x0000001a0600728c */ /* 0x000fc8000bf05270 */
[----:B------:R-:W-:-:S06]  /*2490*/  USEL UR7, URZ, 0x1, UP0 ;  /* 0x000000013f077887 */ /* 0x000fcc0008000000 */
[----:B------:R-:W-:Y:S01]  /*24a0*/  ISETP.NE.AND P0, PT, RZ, UR7, PT ;  /* 0x00000007ff007c0c */ /* 0x000fe2000bf05270 */
[----:B------:R-:W-:-:S12]  /*24b0*/  WARPGROUP.DEPBAR.LE gsb0, 0x1 ;  /* 0x00008000000079c5 */ /* 0x000fd80000010100 */
[----:B------:R-:W-:Y:S05]  /*24c0*/  @!P0 BRA `(.L_x_28) ;  /* 0x0000000000888947 */ /* 0x000fea0003800000 */
[----:B------:R-:W-:Y:S02]  /*24d0*/  WARPGROUP.DEPBAR.LE gsb0, 0x0 ;  /* 0x00008000000079c5 */ /* 0x000fe40000010000 */
[----:B------:R-:W-:-:S01]  /*24e0*/  FADD R85, R24, R85 ;  /* 0x0000005518557221 */ /* 0x000fc20000000000 */
[----:B------:R-:W-:Y:S01]  /*24f0*/  FADD R84, R25, R84 ;  /* 0x0000005419547221 */ /* 0x000fe20000000000 */
        /* <DEDUP_REMOVED lines=30> */
[----:B------:R-:W-:-:S06]  /*26e0*/  UMOV UR6, URZ ;  /* 0x0000003f00067c82 */ /* 0x000fcc0008000000 */
.L_x_28:
[----:B------:R-:W-:Y:S05]  /*26f0*/  @!P1 BRA `(.L_x_29) ;  /* 0x0000000000049947 */ /* 0x000fea0003800000 */
[----:B------:R-:W-:Y:S01]  /*2700*/  BPT.TRAP 0x1 ;  /* 0x000000040000795c */ /* 0x000fe20000300000 */
.L_x_29:
[----:B------:R-:W-:Y:S01]  /*2710*/  ULEA UR8, UR22, UR12, 0x3 ;  /* 0x0000000c16087291 */ /* 0x000fe2000f8e183f */
[----:B------:R-:W-:-:S03]  /*2720*/  ISETP.GT.U32.AND P0, PT, R7, 0x1, PT ;  /* 0x000000010700780c */ /* 0x000fc60003f04070 */
[----:B------:R-:W-:-:S04]  /*2730*/  UIADD3 UR8, UR8, 0x1c0, URZ ;  /* 0x000001c008087890 */ /* 0x000fc8000fffe03f */
[----:B------:R-:W-:-:S09]  /*2740*/  UPRMT UR8, URZ, 0x654, UR8 ;  /* 0x000006543f087896 */ /* 0x000fd20008000008 */
[----:B------:R-:W-:Y:S01]  /*2750*/  SYNCS.ARRIVE.TRANS64.RED.A1T0 RZ, [UR8], RZ ;  /* 0x000000ffffff79a7 */ /* 0x000fe20008100408 */
[----:B------:R-:W-:Y:S05]  /*2760*/  @P0 BRA `(.L_x_30) ;  /* 0x0000000000040947 */ /* 0x000fea0003800000 */
[----:B------:R-:W-:Y:S01]  /*2770*/  BPT.TRAP 0x1 ;  /* 0x000000040000795c */ /* 0x000fe20000300000 */
.L_x_30:
[----:B------:R-:W-:Y:S01]  /*2780*/  UIADD3 UR19, UR19, 0x1, URZ ;  /* 0x0000000113137890 */ /* 0x000fe2000fffe03f */
[C---:B------:R-:W-:Y:S01]  /*2790*/  ISETP.GT.AND P0, PT, R14.reuse, 0x1, PT ;  /* 0x000000010e00780c */ /* 0x040fe20003f04270 */
[----:B------:R-:W-:Y:S01]  /*27a0*/  UIADD3 UR22, UR22, 0x1, URZ ;  /* 0x0000000116167890 */ /* 0x000fe2000fffe03f */
[----:B------:R-:W-:Y:S01]  /*27b0*/  VIADD R14, R14, 0xffffffff ;  /* 0xffffffff0e0e7836 */ /* 0x000fe20000000000 */
[----:B------:R-:W-:Y:S02]  /*27c0*/  UISETP.NE.AND UP0, UPT, UR19, 0x38, UPT ;  /* 0x000000381300788c */ /* 0x000fe4000bf05270 */
[----:B------:R-:W-:Y:S02]  /*27d0*/  UISETP.NE.AND UP1, UPT, UR22, 0x38, UPT ;  /* 0x000000381600788c */ /* 0x000fe4000bf25270 */
[----:B------:R-:W-:Y:S02]  /*27e0*/  USEL UR8, URZ, 0x1, UP0 ;  /* 0x000000013f087887 */ /* 0x000fe40008000000 */
[----:B------:R-:W-:-:S02]  /*27f0*/  USEL UR19, UR19, URZ, UP0 ;  /* 0x0000003f13137287 */ /* 0x000fc40008000000 */
[----:B------:R-:W-:Y:S02]  /*2800*/  USEL UR22, UR22, URZ, UP1 ;  /* 0x0000003f16167287 */ /* 0x000fe40008800000 */
[----:B------:R-:W-:Y:S01]  /*2810*/  LOP3.LUT R17, R17, UR8, RZ, 0x3c, !PT ;  /* 0x0000000811117c12 */ /* 0x000fe2000f8e3cff */
[----:B------:R-:W-:Y:S01]  /*2820*/  UMOV UR8, 0x1 ;  /* 0x0000000100087882 */ /* 0x000fe20000000000 */
[----:B------:R-:W-:Y:S08]  /*2830*/  @P0 BRA `(.L_x_31) ;  /* 0xfffffff800bc0947 */ /* 0x000ff0000383ffff */
.L_x_23:
[----:B------:R-:W-:Y:S01]  /*2840*/  UISETP.NE.AND UP0, UPT, UR6, URZ, UPT ;  /* 0x0000003f0600728c */ /* 0x000fe2000bf05270 */
[----:B01----:R-:W0:Y:S01]  /*2850*/  LDC R14, c[0x0][0x28c] ;  /* 0x0000a300ff0e7b82 */ /* 0x003e220000000800 */
[----:B------:R-:W-:Y:S02]  /*2860*/  IMAD.U32 R15, RZ, RZ, UR25 ;  /* 0x00000019ff0f7e24 */ /* 0x000fe4000f8e00ff */
[----:B------:R-:W-:-:S06]  /*2870*/  USEL UR6, URZ, 0x1, !UP0 ;  /* 0x000000013f067887 */ /* 0x000fcc000c000000 */
[----:B------:R-:W-:-:S13]  /*2880*/  ISETP.NE.AND P0, PT, RZ, UR6, PT ;  /* 0x00000006ff007c0c */ /* 0x000fda000bf05270 */
[----:B------:R-:W-:Y:S05]  /*2890*/  @!P0 BRA `(.L_x_32) ;  /* 0x0000000000848947 */ /* 0x000fea0003800000 */
[----:B------:R-:W-:Y:S02]  /*28a0*/  WARPGROUP.DEPBAR.LE gsb0, 0x0 ;  /* 0x00008000000079c5 */ /* 0x000fe40000010000 */
[----:B------:R-:W-:Y:S01]  /*28b0*/  FADD R85, R24, R85 ;  /* 0x0000005518557221 */ /* 0x000fe20000000000 */
        /* <DEDUP_REMOVED lines=30> */
[----:B------:R-:W-:-:S07]  /*2aa0*/  FADD R22, R22, R55 ;  /* 0x0000003716167221 */ /* 0x000fce0000000000 */
.L_x_32:
[----:B0-----:R-:W-:Y:S01]  /*2ab0*/  ISETP.GE.AND P0, PT, R14, 0x1, PT ;  /* 0x000000010e00780c */ /* 0x001fe20003f06270 */
[----:B------:R0:W-:Y:S01]  /*2ac0*/  SYNCS.ARRIVE.TRANS64.A1T0 RZ, [R15+UR24], RZ ;  /* 0x000000ff0fff79a7 */ /* 0x0001e20008100018 */
[----:B------:R-:W-:-:S11]  /*2ad0*/  WARPGROUP.DEPBAR.LE gsb0, 0x0 ;  /* 0x00008000000079c5 */ /* 0x000fd60000010000 */
[----:B------:R-:W-:Y:S05]  /*2ae0*/  @!P0 BRA `(.L_x_33) ;  /* 0x0000000000388947 */ /* 0x000fea0003800000 */
[----:B------:R-:W-:-:S13]  /*2af0*/  ISETP.NE.AND P0, PT, R86, 0x3, PT ;  /* 0x000000035600780c */ /* 0x000fda0003f05270 */
[----:B------:R-:W-:Y:S05]  /*2b00*/  @!P0 BRA `(.L_x_34) ;  /* 0x0000000000048947 */ /* 0x000fea0003800000 */
[----:B------:R-:W-:Y:S01]  /*2b10*/  BPT.TRAP 0x1 ;  /* 0x000000040000795c */ /* 0x000fe20000300000 */
.L_x_34:
[----:B------:R-:W-:Y:S01]  /*2b20*/  UIADD3 UR8, UR14, UR5, URZ ;  /* 0x000000050e087290 */ /* 0x000fe2000fffe03f */
[----:B------:R-:W-:-:S03]  /*2b30*/  ISETP.GT.U32.AND P0, PT, R7, 0x1, PT ;  /* 0x000000010700780c */ /* 0x000fc60003f04070 */
[----:B------:R-:W-:-:S04]  /*2b40*/  USHF.R.U32.HI UR6, URZ, 0x3, UR8 ;  /* 0x000000033f067899 */ /* 0x000fc80008011608 */
[----:B------:R-:W-:-:S04]  /*2b50*/  UIMAD.WIDE.U32 UR6, UR6, 0x24924925, URZ ;  /* 0x24924925060678a5 */ /* 0x000fc8000f8e003f */
[----:B------:R-:W-:-:S04]  /*2b60*/  UIMAD UR6, UR7, -0x38, UR8 ;  /* 0xffffffc8070678a4 */ /* 0x000fc8000f8e0208 */
[----:B------:R-:W-:-:S04]  /*2b70*/  ULEA UR6, UR6, UR12, 0x3 ;  /* 0x0000000c06067291 */ /* 0x000fc8000f8e183f */
[----:B------:R-:W-:-:S04]  /*2b80*/  UIADD3 UR6, UR6, 0x1c0, URZ ;  /* 0x000001c006067890 */ /* 0x000fc8000fffe03f */
[----:B------:R-:W-:-:S09]  /*2b90*/  UPRMT UR6, URZ, 0x654, UR6 ;  /* 0x000006543f067896 */ /* 0x000fd20008000006 */
[----:B------:R-:W-:Y:S01]  /*2ba0*/  SYNCS.ARRIVE.TRANS64.RED.A1T0 RZ, [UR6], RZ ;  /* 0x000000ffffff79a7 */ /* 0x000fe20008100406 */
[----:B------:R-:W-:Y:S05]  /*2bb0*/  @P0 BRA `(.L_x_33) ;  /* 0x0000000000040947 */ /* 0x000fea0003800000 */
[----:B------:R-:W-:Y:S01]  /*2bc0*/  BPT.TRAP 0x1 ;  /* 0x000000040000795c */ /* 0x000fe20000300000 */
.L_x_33:
[----:B------:R-:W-:Y:S01]  /*2bd0*/  SHF.L.U32 R14, R87, 0x1f, RZ ;  /* 0x0000001f570e7819 */ /* 0x000fe200000006ff */
[----:B------:R-:W-:Y:S01]  /*2be0*/  UIADD3 UR5, UR23, UR5, URZ ;  /* 0x0000000517057290 */ /* 0x000fe2000fffe03f */
[----:B------:R-:W1:Y:S01]  /*2bf0*/  LDC R29, c[0x0][0x288] ;  /* 0x0000a200ff1d7b82 */ /* 0x000e620000000800 */
[----:B------:R-:W-:Y:S01]  /*2c00*/  UISETP.GE.U32.AND UP1, UPT, UR23, 0x38, UPT ;  /* 0x000000381700788c */ /* 0x000fe2000bf26070 */
[----:B------:R-:W-:Y:S01]  /*2c10*/  IMAD.SHL.U32 R20, R18, 0x2, RZ ;  /* 0x0000000212147824 */ /* 0x000fe200078e00ff */
[----:B------:R-:W-:Y:S02]  /*2c20*/  UISETP.GT.U32.AND UP0, UPT, UR5, 0x37, UPT ;  /* 0x000000370500788c */ /* 0x000fe4000bf04070 */
[----:B------:R-:W-:Y:S02]  /*2c30*/  USHF.R.U32.HI UR6, URZ, 0x3, UR5 ;  /* 0x000000033f067899 */ /* 0x000fe40008011605 */
[----:B------:R-:W-:Y:S01]  /*2c40*/  UISETP.LT.U32.AND UP0, UPT, UR23, 0x38, UP0 ;  /* 0x000000381700788c */ /* 0x000fe20008701070 */
[----:B------:R-:W2:Y:S01]  /*2c50*/  SYNCS.PHASECHK.TRANS64.TRYWAIT P0, [UR15+0x8], R14 ;  /* 0x0000080eff0075a7 */ /* 0x000ea2000800014f */
[----:B------:R-:W-:Y:S01]  /*2c60*/  UIMAD.WIDE.U32 UR6, UR6, 0x24924925, URZ ;  /* 0x24924925060678a5 */ /* 0x000fe2000f8e003f */
[----:B------:R-:W-:Y:S01]  /*2c70*/  SHF.R.S32.HI R21, RZ, 0x1f, R20 ;  /* 0x0000001fff157819 */ /* 0x000fe20000011414 */
[----:B------:R-:W-:-:S02]  /*2c80*/  USEL UR8, URZ, 0x1, !UP0 ;  /* 0x000000013f087887 */ /* 0x000fc4000c000000 */
[----:B------:R-:W-:Y:S02]  /*2c90*/  UIMAD UR5, UR7, -0x38, UR5 ;  /* 0xffffffc8070578a4 */ /* 0x000fe4000f8e0205 */
[----:B------:R-:W-:-:S04]  /*2ca0*/  ULOP3.LUT UR4, UR4, UR8, URZ, 0x3c, !UPT ;  /* 0x0000000804047292 */ /* 0x000fc8000f8e3c3f */
[----:B------:R-:W-:Y:S01]  /*2cb0*/  @UP1 ULOP3.LUT UR4, UR4, 0x1, UR7, 0x78, !UPT ;  /* 0x0000000104041892 */ /* 0x000fe2000f8e7807 */
[----:B-12---:R-:W-:Y:S11]  /*2cc0*/  @!P0 BRA `(.L_x_35) ;  /* 0x0000005800f48947 */ /* 0x006ff60003800000 */
.L_x_181:
[----:B------:R-:W-:Y:S01]  /*2cd0*/  IMAD.SHL.U32 R31, R4, 0x40, RZ ;  /* 0x00000040041f7824 */ /* 0x000fe200078e00ff */
[----:B------:R-:W-:Y:S01]  /*2ce0*/  ULDC UR8, c[0x0][0x284] ;  /* 0x0000a10000087ab9 */ /* 0x000fe20000000800 */
[----:B------:R-:W-:Y:S01]  /*2cf0*/  IMAD.SHL.U32 R4, R6, 0x40, RZ ;  /* 0x0000004006047824 */ /* 0x000fe200078e00ff */
[----:B------:R-:W-:Y:S01]  /*2d00*/  SHF.R.S32.HI R30, RZ, 0x1f, R5 ;  /* 0x0000001fff1e7819 */ /* 0x000fe20000011405 */
[----:B------:R-:W-:Y:S01]  /*2d10*/  ULDC.64 UR6, c[0x0][0x5d0] ;  /* 0x0001740000067ab9 */ /* 0x000fe20000000a00 */
[----:B------:R-:W-:Y:S01]  /*2d20*/  SHF.R.S32.HI R28, RZ, 0x1f, R31 ;  /* 0x0000001fff1c7819 */ /* 0x000fe2000001141f */
[----:B0-----:R-:W-:Y:S01]  /*2d30*/  IMAD.WIDE.U32 R14, R5, UR6, R20 ;  /* 0x00000006050e7c25 */ /* 0x001fe2000f8e0014 */
[----:B------:R-:W-:-:S03]  /*2d40*/  ISETP.GE.AND P0, PT, R4, UR8, PT ;  /* 0x0000000804007c0c */ /* 0x000fc6000bf06270 */
[----:B------:R-:W-:Y:S01]  /*2d50*/  IMAD R16, R30, UR6, RZ ;  /* 0x000000061e107c24 */ /* 0x000fe2000f8e02ff */
[C---:B------:R-:W-:Y:S02]  /*2d60*/  ISETP.GE.OR P0, PT, R31.reuse, R29, P0 ;  /* 0x0000001d1f00720c */ /* 0x040fe40000706670 */
[----:B------:R-:W-:Y:S01]  /*2d70*/  IADD3 R14, P1, R31, R14, RZ ;  /* 0x0000000e1f0e7210 */ /* 0x000fe20007f3e0ff */
[----:B------:R-:W-:-:S05]  /*2d80*/  IMAD R17, R5, UR7, R16 ;  /* 0x0000000705117c24 */ /* 0x000fca000f8e0210 */
[----:B------:R-:W-:-:S05]  /*2d90*/  IADD3.X R15, R28, R15, R17, P1, !PT ;  /* 0x0000000f1c0f7210 */ /* 0x000fca0000ffe411 */
[----:B------:R-:W-:Y:S05]  /*2da0*/  @P0 BRA `(.L_x_36) ;  /* 0x0000002400a80947 */ /* 0x000fea0003800000 */
[----:B------:R-:W0:Y:S01]  /*2db0*/  LDC.64 R24, c[0x0][0x5c8] ;  /* 0x00017200ff187b82 */ /* 0x000e220000000a00 */
[----:B------:R-:W-:Y:S01]  /*2dc0*/  IMAD.WIDE R26, R6, 0x40, R10 ;  /* 0x00000040061a7825 */ /* 0x000fe200078e020a */
[----:B------:R-:W-:Y:S01]  /*2dd0*/  ULDC.64 UR6, c[0x0][0x5c0] ;  /* 0x0001700000067ab9 */ /* 0x000fe20000000a00 */
[----:B------:R-:W-:Y:S02]  /*2de0*/  BSSY B0, `(.L_x_36) ;  /* 0x0000266000007945 */ /* 0x000fe40003800000 */
[-C--:B0-----:R-:W-:Y:S02]  /*2df0*/  IMAD R6, R27, R24.reuse, RZ ;  /* 0x000000181b067224 */ /* 0x081fe400078e02ff */
[----:B------:R-:W-:-:S04]  /*2e00*/  IMAD.WIDE.U32 R14, R26, R24, R14 ;  /* 0x000000181a0e7225 */ /* 0x000fc800078e000e */
[----:B------:R-:W-:Y:S01]  /*2e10*/  IMAD R17, R26, R25, R6 ;  /* 0x000000191a117224 */ /* 0x000fe200078e0206 */
[----:B------:R-:W-:Y:S02]  /*2e20*/  LEA R16, P0, R24, R14, 0x3 ;  /* 0x0000000e18107211 */ /* 0x000fe400078018ff */
[----:B------:R-:W-:Y:S01]  /*2e30*/  IADD3 R14, P1, R14, UR6, RZ ;  /* 0x000000060e0e7c10 */ /* 0x000fe2000ff3e0ff */
[----:B------:R-:W-:Y:S01]  /*2e40*/  IMAD.IADD R17, R15, 0x1, R17 ;  /* 0x000000010f117824 */ /* 0x000fe200078e0211 */
[----:B------:R-:W-:-:S04]  /*2e50*/  IADD3 R16, P2, R16, UR6, RZ ;  /* 0x0000000610107c10 */ /* 0x000fc8000ff5e0ff */
[----:B------:R-:W-:Y:S01]  /*2e60*/  LEA.HI.X R6, R24, R17, R25, 0x3, P0 ;  /* 0x0000001118067211 */ /* 0x000fe200000f1c19 */
[----:B------:R-:W-:Y:S01]  /*2e70*/  IMAD R24, R18, -0x2, R29 ;  /* 0xfffffffe12187824 */ /* 0x000fe200078e021d */
[----:B-----5:R-:W-:Y:S02]  /*2e80*/  FSETP.NEU.AND P0, PT, R13, RZ, PT ;  /* 0x000000ff0d00720b */ /* 0x020fe40003f0d000 */
[----:B------:R-:W-:Y:S01]  /*2e90*/  IADD3.X R15, R17, UR7, RZ, P1, !PT ;  /* 0x00000007110f7c10 */ /* 0x000fe20008ffe4ff */
[----:B------:R-:W-:Y:S01]  /*2ea0*/  IMAD.IADD R24, R24, 0x1, -R31 ;  /* 0x0000000118187824 */ /* 0x000fe200078e0a1f */
[----:B------:R-:W-:Y:S01]  /*2eb0*/  IADD3.X R17, R6, UR7, RZ, P2, !PT ;  /* 0x0000000706117c10 */ /* 0x000fe200097fe4ff */
[----:B------:R-:W-:-:S08]  /*2ec0*/  IMAD.IADD R6, R19, 0x1, -R4 ;  /* 0x0000000113067824 */ /* 0x000fd000078e0a04 */
[----:B------:R-:W-:Y:S05]  /*2ed0*/  @!P0 BRA `(.L_x_37) ;  /* 0x0000001c00188947 */ /* 0x000fea0003800000 */
[----:B------:R-:W-:Y:S01]  /*2ee0*/  ULDC.64 UR6, c[0x0][0x5b8] ;  /* 0x00016e0000067ab9 */ /* 0x000fe20000000a00 */
[----:B------:R-:W-:Y:S01]  /*2ef0*/  ULDC.64 UR8, c[0x0][0x5a8] ;  /* 0x00016a0000087ab9 */ /* 0x000fe20000000a00 */
[----:B------:R-:W-:Y:S01]  /*2f00*/  IMAD.WIDE.U32 R20, R5, UR6, R20 ;  /* 0x0000000605147c25 */ /* 0x000fe2000f8e0014 */
[----:B------:R-:W-:Y:S03]  /*2f10*/  BSSY B1, `(.L_x_38) ;  /* 0x0000010000017945 */ /* 0x000fe60003800000 */
[----:B------:R-:W-:Y:S01]  /*2f20*/  IMAD R4, R30, UR6, RZ ;  /* 0x000000061e047c24 */ /* 0x000fe2000f8e02ff */
[----:B------:R-:W-:-:S03]  /*2f30*/  IADD3 R20, P0, R31, R20, RZ ;  /* 0x000000141f147210 */ /* 0x000fc60007f1e0ff */
[----:B------:R-:W-:Y:S01]  /*2f40*/  IMAD R5, R5, UR7, R4 ;  /* 0x0000000705057c24 */ /* 0x000fe2000f8e0204 */
[----:B------:R-:W-:Y:S02]  /*2f50*/  ULDC.64 UR6, c[0x0][0x5b0] ;  /* 0x00016c0000067ab9 */ /* 0x000fe40000000a00 */
[----:B------:R-:W-:Y:S02]  /*2f60*/  IMAD R25, R27, UR6, RZ ;  /* 0x000000061b197c24 */ /* 0x000fe4000f8e02ff */
[----:B------:R-:W-:Y:S02]  /*2f70*/  IADD3.X R21, R28, R21, R5, P0, !PT ;  /* 0x000000151c157210 */ /* 0x000fe400007fe405 */
[----:B------:R-:W-:Y:S01]  /*2f80*/  ISETP.GE.AND P0, PT, R24, 0x1, PT ;  /* 0x000000011800780c */ /* 0x000fe20003f06270 */
[C---:B------:R-:W-:Y:S02]  /*2f90*/  IMAD R25, R26.reuse, UR7, R25 ;  /* 0x000000071a197c24 */ /* 0x040fe4000f8e0219 */
[----:B------:R-:W-:Y:S01]  /*2fa0*/  IMAD.WIDE.U32 R4, R26, UR6, R20 ;  /* 0x000000061a047c25 */ /* 0x000fe2000f8e0014 */
[----:B------:R-:W-:-:S02]  /*2fb0*/  ISETP.LT.OR P3, PT, R6, 0x1, !P0 ;  /* 0x000000010600780c */ /* 0x000fc40004761670 */
[----:B------:R-:W-:-:S04]  /*2fc0*/  IADD3 R4, P1, R4, UR8, RZ ;  /* 0x0000000804047c10 */ /* 0x000fc8000ff3e0ff */
[--C-:B------:R-:W-:Y:S02]  /*2fd0*/  IADD3.X R5, R5, UR9, R25.reuse, P1, !PT ;  /* 0x0000000905057c10 */ /* 0x100fe40008ffe419 */
[----:B------:R-:W-:-:S05]  /*2fe0*/  PRMT R25, RZ, 0x7610, R25 ;  /* 0x00007610ff197816 */ /* 0x000fca0000000019 */
[----:B------:R-:W-:Y:S05]  /*2ff0*/  @P3 BRA `(.L_x_39) ;  /* 0x0000000000043947 */ /* 0x000fea0003800000 */
[----:B------:R0:W5:Y:S02]  /*3000*/  LDG.E.U8 R25, desc[UR20][R4.64] ;  /* 0x0000001404197981 */ /* 0x000164000c1e1100 */
.L_x_39:
[----:B------:R-:W-:Y:S05]  /*3010*/  BSYNC B1 ;  /* 0x0000000000017941 */ /* 0x000fea0003800000 */
.L_x_38:
[----:B-----5:R-:W-:Y:S01]  /*3020*/  LOP3.LUT R25, R25, 0xff, RZ, 0xc0, !PT ;  /* 0x000000ff19197812 */ /* 0x020fe200078ec0ff */
[----:B------:R-:W-:Y:S01]  /*3030*/  BSSY B1, `(.L_x_40) ;  /* 0x000000c000017945 */ /* 0x000fe20003800000 */
[----:B------:R-:W-:Y:S02]  /*3040*/  ISETP.GE.AND P1, PT, R24, 0x2, PT ;  /* 0x000000021800780c */ /* 0x000fe40003f26270 */
[----:B------:R-:W-:Y:S02]  /*3050*/  F2FP.F16.E4M3.UNPACK_B R25, R25 ;  /* 0x00000019ff19723e */ /* 0x000fe400020006ff */
[----:B------:R-:W-:-:S03]  /*3060*/  ISETP.LT.OR P2, PT, R6, 0x1, !P1 ;  /* 0x000000010600780c */ /* 0x000fc60004f41670 */
[----:B------:R-:W-:Y:S01]  /*3070*/  HADD2.F32 R28, -RZ, R25.H0_H0 ;  /* 0x20000019ff1c7230 */ /* 0x000fe20000004100 */
[----:B------:R-:W-:-:S04]  /*3080*/  PRMT R25, RZ, 0x7610, R25 ;  /* 0x00007610ff197816 */ /* 0x000fc80000000019 */
[----:B------:R-:W-:-:S04]  /*3090*/  FMUL R28, R28, R13 ;  /* 0x0000000d1c1c7220 */ /* 0x000fc80000400000 */
[----:B------:R-:W-:-:S05]  /*30a0*/  FFMA R28, R85, R12, R28 ;  /* 0x0000000c551c7223 */ /* 0x000fca000000001c */
[----:B------:R-:W-:-:S05]  /*30b0*/  F2FP.SATFINITE.E4M3.F32.PACK_AB_MERGE_C R29, RZ, R28, RZ ;  /* 0x0000001cff1d723e */ /* 0x000fca00048070ff */
[----:B------:R1:W-:Y:S01]  /*30c0*/  @!P3 STG.E.U8 desc[UR20][R14.64], R29 ;  /* 0x0000001d0e00b986 */ /* 0x0003e2000c101114 */
[----:B------:R-:W-:Y:S05]  /*30d0*/  @P2 BRA `(.L_x_41) ;  /* 0x0000000000042947 */ /* 0x000fea0003800000 */
[----:B------:R2:W5:Y:S02]  /*30e0*/  LDG.E.U8 R25, desc[UR20][R4.64+0x1] ;  /* 0x0000011404197981 */ /* 0x000564000c1e1100 */
.L_x_41:
[----:B------:R-:W-:Y:S05]  /*30f0*/  BSYNC B1 ;  /* 0x0000000000017941 */ /* 0x000fea0003800000 */
.L_x_40:
[----:B-----5:R-:W-:Y:S01]  /*3100*/  LOP3.LUT R25, R25, 0xff, RZ, 0xc0, !PT ;  /* 0x000000ff19197812 */ /* 0x020fe200078ec0ff */
[----:B------:R-:W-:Y:S01]  /*3110*/  BSSY B1, `(.L_x_42) ;  /* 0x0000012000017945 */ /* 0x000fe20003800000 */
[----:B-1----:R-:W-:Y:S02]  /*3120*/  IADD3 R29, P3, R26, 0x8, RZ ;  /* 0x000000081a1d7810 */ /* 0x002fe40007f7e0ff */
[----:B------:R-:W-:Y:S02]  /*3130*/  F2FP.F16.E4M3.UNPACK_B R25, R25 ;  /* 0x00000019ff19723e */ /* 0x000fe400020006ff */
[----:B------:R-:W-:Y:S01]  /*3140*/  ISETP.LT.OR P0, PT, R6, 0x9, !P0 ;  /* 0x000000090600780c */ /* 0x000fe20004701670 */
[----:B------:R-:W-:Y:S02]  /*3150*/  IMAD.X R27, RZ, RZ, R27, P3 ;  /* 0x000000ffff1b7224 */ /* 0x000fe400018e061b */
[----:B------:R-:W-:Y:S02]  /*3160*/  HADD2.F32 R26, -RZ, R25.H0_H0 ;  /* 0x20000019ff1a7230 */ /* 0x000fe40000004100 */
[----:B------:R-:W-:-:S04]  /*3170*/  IMAD.WIDE.U32 R20, R29, UR6, R20 ;  /* 0x000000061d147c25 */ /* 0x000fc8000f8e0014 */
[----:B------:R-:W-:Y:S01]  /*3180*/  FMUL R25, R26, R13 ;  /* 0x0000000d1a197220 */ /* 0x000fe20000400000 */
[----:B------:R-:W-:Y:S01]  /*3190*/  IMAD R26, R27, UR6, RZ ;  /* 0x000000061b1a7c24 */ /* 0x000fe2000f8e02ff */
[----:B------:R-:W-:Y:S02]  /*31a0*/  IADD3 R20, P3, R20, UR8, RZ ;  /* 0x0000000814147c10 */ /* 0x000fe4000ff7e0ff */
[----:B------:R-:W-:Y:S01]  /*31b0*/  FFMA R25, R84, R12, R25 ;  /* 0x0000000c54197223 */ /* 0x000fe20000000019 */
[----:B------:R-:W-:-:S04]  /*31c0*/  IMAD R29, R29, UR7, R26 ;  /* 0x000000071d1d7c24 */ /* 0x000fc8000f8e021a */
[----:B------:R-:W-:Y:S02]  /*31d0*/  F2FP.SATFINITE.E4M3.F32.PACK_AB_MERGE_C R27, RZ, R25, RZ ;  /* 0x00000019ff1b723e */ /* 0x000fe400048070ff */
[----:B------:R-:W-:Y:S02]  /*31e0*/  IADD3.X R21, R21, UR9, R29, P3, !PT ;  /* 0x0000000915157c10 */ /* 0x000fe40009ffe41d */
[----:B------:R-:W-:Y:S01]  /*31f0*/  PRMT R25, RZ, 0x7610, R25 ;  /* 0x00007610ff197816 */ /* 0x000fe20000000019 */
[----:B------:R1:W-:Y:S01]  /*3200*/  @!P2 STG.E.U8 desc[UR20][R14.64+0x1], R27 ;  /* 0x0000011b0e00a986 */ /* 0x0003e2000c101114 */
[----:B------:R-:W-:Y:S05]  /*3210*/  @P0 BRA `(.L_x_43) ;  /* 0x0000000000040947 */ /* 0x000fea0003800000 */
[----:B------:R3:W5:Y:S02]  /*3220*/  LDG.E.U8 R25, desc[UR20][R20.64] ;  /* 0x0000001414197981 */ /* 0x000764000c1e1100 */
.L_x_43:
[----:B------:R-:W-:Y:S05]  /*3230*/  BSYNC B1 ;  /* 0x0000000000017941 */ /* 0x000fea0003800000 */
.L_x_42:
[----:B-----5:R-:W-:Y:S01]  /*3240*/  LOP3.LUT R25, R25, 0xff, RZ, 0xc0, !PT ;  /* 0x000000ff19197812 */ /* 0x020fe200078ec0ff */
[----:B------:R-:W-:Y:S01]  /*3250*/  BSSY B1, `(.L_x_44) ;  /* 0x000000b000017945 */ /* 0x000fe20003800000 */
[----:B------:R-:W-:Y:S02]  /*3260*/  ISETP.LT.OR P1, PT, R6, 0x9, !P1 ;  /* 0x000000090600780c */ /* 0x000fe40004f21670 */
[----:B------:R-:W-:-:S05]  /*3270*/  F2FP.F16.E4M3.UNPACK_B R25, R25 ;  /* 0x00000019ff19723e */ /* 0x000fca00020006ff */
[----:B------:R-:W-:Y:S01]  /*3280*/  HADD2.F32 R26, -RZ, R25.H0_H0 ;  /* 0x20000019ff1a7230 */ /* 0x000fe20000004100 */
[----:B------:R-:W-:-:S04]  /*3290*/  PRMT R25, RZ, 0x7610, R25 ;  /* 0x00007610ff197816 */ /* 0x000fc80000000019 */
[----:B------:R-:W-:-:S04]  /*32a0*/  FMUL R26, R26, R13 ;  /* 0x0000000d1a1a7220 */ /* 0x000fc80000400000 */
[----:B------:R-:W-:-:S05]  /*32b0*/  FFMA R26, R83, R12, R26 ;  /* 0x0000000c531a7223 */ /* 0x000fca000000001a */
[----:B-1----:R-:W-:-:S05]  /*32c0*/  F2FP.SATFINITE.E4M3.F32.PACK_AB_MERGE_C R27, RZ, R26, RZ ;  /* 0x0000001aff1b723e */ /* 0x002fca00048070ff */
[----:B------:R1:W-:Y:S01]  /*32d0*/  @!P0 STG.E.U8 desc[UR20][R16.64], R27 ;  /* 0x0000001b10008986 */ /* 0x0003e2000c101114 */
[----:B------:R-:W-:Y:S05]  /*32e0*/  @P1 BRA `(.L_x_45) ;  /* 0x0000000000041947 */ /* 0x000fea0003800000 */
[----:B------:R4:W5:Y:S02]  /*32f0*/  LDG.E.U8 R25, desc[UR20][R20.64+0x1] ;  /* 0x0000011414197981 */ /* 0x000964000c1e1100 */
.L_x_45:
[----:B------:R-:W-:Y:S05]  /*3300*/  BSYNC B1 ;  /* 0x0000000000017941 */ /* 0x000fea0003800000 */
.L_x_44:
[----:B-----5:R-:W-:Y:S01]  /*3310*/  LOP3.LUT R25, R25, 0xff, RZ, 0xc0, !PT ;  /* 0x000000ff19197812 */ /* 0x020fe200078ec0ff */
[----:B------:R-:W-:Y:S01]  /*3320*/  BSSY B1, `(.L_x_46) ;  /* 0x000000c000017945 */ /* 0x000fe20003800000 */
[----:B------:R-:W-:Y:S02]  /*3330*/  ISETP.GE.AND P0, PT, R24, 0x9, PT ;  /* 0x000000091800780c */ /* 0x000fe40003f06270 */
[----:B------:R-:W-:Y:S02]  /*3340*/  F2FP.F16.E4M3.UNPACK_B R25, R25 ;  /* 0x00000019ff19723e */ /* 0x000fe400020006ff */
[----:B------:R-:W-:-:S03]  /*3350*/  ISETP.LT.OR P2, PT, R6, 0x1, !P0 ;  /* 0x000000010600780c */ /* 0x000fc60004741670 */
[----:B------:R-:W-:-:S05]  /*3360*/  HADD2.F32 R26, -RZ, R25.H0_H0 ;  /* 0x20000019ff1a7230 */ /* 0x000fca0000004100 */
[----:B------:R-:W-:-:S04]  /*3370*/  FMUL R25, R26, R13 ;  /* 0x0000000d1a197220 */ /* 0x000fc80000400000 */
[----:B------:R-:W-:-:S05]  /*3380*/  FFMA R25, R82, R12, R25 ;  /* 0x0000000c52197223 */ /* 0x000fca0000000019 */
[----:B-1----:R-:W-:Y:S02]  /*3390*/  F2FP.SATFINITE.E4M3.F32.PACK_AB_MERGE_C R27, RZ, R25, RZ ;  /* 0x00000019ff1b723e */ /* 0x002fe400048070ff */
[----:B------:R-:W-:-:S03]  /*33a0*/  PRMT R25, RZ, 0x7610, R25 ;  /* 0x00007610ff197816 */ /* 0x000fc60000000019 */
[----:B------:R1:W-:Y:S01]  /*33b0*/  @!P1 STG.E.U8 desc[UR20][R16.64+0x1], R27 ;  /* 0x0000011b10009986 */ /* 0x0003e2000c101114 */
[----:B------:R-:W-:Y:S05]  /*33c0*/  @P2 BRA `(.L_x_47) ;  /* 0x0000000000042947 */ /* 0x000fea0003800000 */
[----:B------:R0:W5:Y:S02]  /*33d0*/  LDG.E.U8 R25, desc[UR20][R4.64+0x8] ;  /* 0x0000081404197981 */ /* 0x000164000c1e1100 */
.L_x_47:
[----:B------:R-:W-:Y:S05]  /*33e0*/  BSYNC B1 ;  /* 0x0000000000017941 */ /* 0x000fea0003800000 */
.L_x_46:
        /* <DEDUP_REMOVED lines=13> */
.L_x_49:
[----:B------:R-:W-:Y:S05]  /*34c0*/  BSYNC B1 ;  /* 0x0000000000017941 */ /* 0x000fea0003800000 */
.L_x_48:
[----:B-----5:R-:W-:Y:S01]  /*34d0*/  LOP3.LUT R25, R25, 0xff, RZ, 0xc0, !PT ;  /* 0x000000ff19197812 */ /* 0x020fe200078ec0ff */
[----:B------:R-:W-:Y:S01]  /*34e0*/  BSSY B1, `(.L_x_50) ;  /* 0x000000b000017945 */ /* 0x000fe20003800000 */
[----:B------:R-:W-:Y:S02]  /*34f0*/  ISETP.LT.OR P0, PT, R6, 0x9, !P0 ;  /* 0x000000090600780c */ /* 0x000fe40004701670 */
[----:B------:R-:W-:-:S05]  /*3500*/  F2FP.F16.E4M3.UNPACK_B R25, R25 ;  /* 0x00000019ff19723e */ /* 0x000fca00020006ff */
        /* <DEDUP_REMOVED lines=8> */
.L_x_51:
[----:B------:R-:W-:Y:S05]  /*3590*/  BSYNC B1 ;  /* 0x0000000000017941 */ /* 0x000fea0003800000 */
.L_x_50:
        /* <DEDUP_REMOVED lines=12> */
.L_x_53:
[----:B------:R-:W-:Y:S05]  /*3660*/  BSYNC B1 ;  /* 0x0000000000017941 */ /* 0x000fea0003800000 */
.L_x_52:
        /* <DEDUP_REMOVED lines=13> */
.L_x_55:
[----:B------:R-:W-:Y:S05]  /*3740*/  BSYNC B1 ;  /* 0x0000000000017941 */ /* 0x000fea0003800000 */
.L_x_54:
        /* <DEDUP_REMOVED lines=13> */
.L_x_57:
[----:B------:R-:W-:Y:S05]  /*3820*/  BSYNC B1 ;  /* 0x0000000000017941 */ /* 0x000fea0003800000 */
.L_x_56:
        /* <DEDUP_REMOVED lines=12> */
.L_x_59:
[----:B------:R-:W-:Y:S05]  /*38f0*/  BSYNC B1 ;  /* 0x0000000000017941 */ /* 0x000fea0003800000 */
.L_x_58:
        /* <DEDUP_REMOVED lines=12> */
.L_x_61:
[----:B------:R-:W-:Y:S05]  /*39c0*/  BSYNC B1 ;  /* 0x0000000000017941 */ /* 0x000fea0003800000 */
.L_x_60:
        /* <DEDUP_REMOVED lines=13> */
.L_x_63:
[----:B------:R-:W-:Y:S05]  /*3aa0*/  BSYNC B1 ;  /* 0x0000000000017941 */ /* 0x000fea0003800000 */
.L_x_62:
        /* <DEDUP_REMOVED lines=13> */
.L_x_65:
[----:B------:R-:W-:Y:S05]  /*3b80*/  BSYNC B1 ;  /* 0x0000000000017941 */ /* 0x000fea0003800000 */
.L_x_64:
        /* <DEDUP_REMOVED lines=12> */
.L_x_67:
[----:B------:R-:W-:Y:S05]  /*3c50*/  BSYNC B1 ;  /* 0x0000000000017941 */ /* 0x000fea0003800000 */
.L_x_66:
        /* <DEDUP_REMOVED lines=12> */
.L_x_69:
[----:B------:R-:W-:Y:S05]  /*3d20*/  BSYNC B1 ;  /* 0x0000000000017941 */ /* 0x000fea0003800000 */
.L_x_68:
        /* <DEDUP_REMOVED lines=13> */
.L_x_71:
[----:B------:R-:W-:Y:S05]  /*3e00*/  BSYNC B1 ;  /* 0x0000000000017941 */ /* 0x000fea0003800000 */
.L_x_70:
        /* <DEDUP_REMOVED lines=13> */
.L_x_73:
[----:B------:R-:W-:Y:S05]  /*3ee0*/  BSYNC B1 ;  /* 0x0000000000017941 */ /* 0x000fea0003800000 */
.L_x_72:
        /* <DEDUP_REMOVED lines=12> */
.L_x_75:
[----:B------:R-:W-:Y:S05]  /*3fb0*/  BSYNC B1 ;  /* 0x0000000000017941 */ /* 0x000fea0003800000 */
.L_x_74:
        /* <DEDUP_REMOVED lines=12> */
.L_x_77:
[----:B------:R-:W-:Y:S05]  /*4080*/  BSYNC B1 ;  /* 0x0000000000017941 */ /* 0x000fea0003800000 */
.L_x_76:
        /* <DEDUP_REMOVED lines=13> */
.L_x_79:
[----:B------:R-:W-:Y:S05]  /*4160*/  BSYNC B1 ;  /* 0x0000000000017941 */ /* 0x000fea0003800000 */
.L_x_78:
        /* <DEDUP_REMOVED lines=13> */
.L_x_81:
[----:B------:R-:W-:Y:S05]  /*4240*/  BSYNC B1 ;  /* 0x0000000000017941 */ /* 0x000fea0003800000 */
.L_x_80:
        /* <DEDUP_REMOVED lines=12> */
.L_x_83:
[----:B------:R-:W-:Y:S05]  /*4310*/  BSYNC B1 ;  /* 0x0000000000017941 */ /* 0x000fea0003800000 */
.L_x_82:
        /* <DEDUP_REMOVED lines=12> */
.L_x_85:
[----:B------:R-:W-:Y:S05]  /*43e0*/  BSYNC B1 ;  /* 0x0000000000017941 */ /* 0x000fea0003800000 */
.L_x_84:
        /* <DEDUP_REMOVED lines=13> */
.L_x_87:
[----:B------:R-:W-:Y:S05]  /*44c0*/  BSYNC B1 ;  /* 0x0000000000017941 */ /* 0x000fea0003800000 */
.L_x_86:
        /* <DEDUP_REMOVED lines=13> */
.L_x_89:
[----:B------:R-:W-:Y:S05]  /*45a0*/  BSYNC B1 ;  /* 0x0000000000017941 */ /* 0x000fea0003800000 */
.L_x_88:
        /* <DEDUP_REMOVED lines=12> */
.L_x_91:
[----:B------:R-:W-:Y:S05]  /*4670*/  BSYNC B1 ;  /* 0x0000000000017941 */ /* 0x000fea0003800000 */
.L_x_90:
        /* <DEDUP_REMOVED lines=12> */
.L_x_93:
[----:B------:R-:W-:Y:S05]  /*4740*/  BSYNC B1 ;  /* 0x0000000000017941 */ /* 0x000fea0003800000 */
.L_x_92:
        /* <DEDUP_REMOVED lines=13> */
.L_x_95:
[----:B------:R-:W-:Y:S05]  /*4820*/  BSYNC B1 ;  /* 0x0000000000017941 */ /* 0x000fea0003800000 */
.L_x_94:
[----:B-----5:R-:W-:Y:S01]  /*4830*/  LOP3.LUT R25, R25, 0xff, RZ, 0xc0, !PT ;  /* 0x000000ff19197812 */ /* 0x020fe200078ec0ff */
[----:B------:R-:W-:Y:S01]  /*4840*/  BSSY B1, `(.L_x_96) ;  /* 0x000000c000017945 */ /* 0x000fe20003800000 */
[----:B------:R-:W-:Y:S02]  /*4850*/  ISETP.GE.AND P1, PT, R24, 0x3a, PT ;  /* 0x0000003a1800780c */ /* 0x000fe40003f26270 */
[----:B------:R-:W-:Y:S02]  /*4860*/  F2FP.F16.E4M3.UNPACK_B R25, R25 ;  /* 0x00000019ff19723e */ /* 0x000fe400020006ff */
[----:B------:R-:W-:Y:S02]  /*4870*/  ISETP.LT.OR P3, PT, R6, 0x1, !P1 ;  /* 0x000000010600780c */ /* 0x000fe40004f61670 */
[----:B------:R-:W-:Y:S01]  /*4880*/  PRMT R24, RZ, 0x7610, R24 ;  /* 0x00007610ff187816 */ /* 0x000fe20000000018 */
[----:B------:R-:W-:-:S05]  /*4890*/  HADD2.F32 R26, -RZ, R25.H0_H0 ;  /* 0x20000019ff1a7230 */ /* 0x000fca0000004100 */
[----:B------:R-:W-:-:S04]  /*48a0*/  FMUL R26, R26, R13 ;  /* 0x0000000d1a1a7220 */ /* 0x000fc80000400000 */
[----:B------:R-:W-:-:S05]  /*48b0*/  FFMA R26, R57, R12, R26 ;  /* 0x0000000c391a7223 */ /* 0x000fca000000001a */
[----:B------:R-:W-:-:S05]  /*48c0*/  F2FP.SATFINITE.E4M3.F32.PACK_AB_MERGE_C R25, RZ, R26, RZ ;  /* 0x0000001aff19723e */ /* 0x000fca00048070ff */
[----:B------:R0:W-:Y:S01]  /*48d0*/  @!P2 STG.E.U8 desc[UR20][R14.64+0x38], R25 ;  /* 0x000038190e00a986 */ /* 0x0001e2000c101114 */
[----:B------:R-:W-:Y:S05]  /*48e0*/  @P3 BRA `(.L_x_97) ;  /* 0x0000000000043947 */ /* 0x000fea0003800000 */
[----:B------:R0:W5:Y:S02]  /*48f0*/  LDG.E.U8 R24, desc[UR20][R4.64+0x39] ;  /* 0x0000391404187981 */ /* 0x000164000c1e1100 */
.L_x_97:
[----:B------:R-:W-:Y:S05]  /*4900*/  BSYNC B1 ;  /* 0x0000000000017941 */ /* 0x000fea0003800000 */
.L_x_96:
[----:B-----5:R-:W-:Y:S01]  /*4910*/  LOP3.LUT R24, R24, 0xff, RZ, 0xc0, !PT ;  /* 0x000000ff18187812 */ /* 0x020fe200078ec0ff */
[----:B------:R-:W-:Y:S01]  /*4920*/  BSSY B1, `(.L_x_98) ;  /* 0x000000b000017945 */ /* 0x000fe20003800000 */
[----:B------:R-:W-:Y:S02]  /*4930*/  ISETP.LT.OR P0, PT, R6, 0x9, !P0 ;  /* 0x000000090600780c */ /* 0x000fe40004701670 */
[----:B------:R-:W-:Y:S02]  /*4940*/  F2FP.F16.E4M3.UNPACK_B R24, R24 ;  /* 0x00000018ff18723e */ /* 0x000fe400020006ff */
[----:B0-2---:R-:W-:-:S03]  /*4950*/  PRMT R4, RZ, 0x7610, R4 ;  /* 0x00007610ff047816 */ /* 0x005fc60000000004 */
[----:B------:R-:W-:-:S05]  /*4960*/  HADD2.F32 R24, -RZ, R24.H0_H0 ;  /* 0x20000018ff187230 */ /* 0x000fca0000004100 */
[----:B------:R-:W-:-:S04]  /*4970*/  FMUL R5, R24, R13 ;  /* 0x0000000d18057220 */ /* 0x000fc80000400000 */
[----:B------:R-:W-:-:S05]  /*4980*/  FFMA R5, R56, R12, R5 ;  /* 0x0000000c38057223 */ /* 0x000fca0000000005 */
[----:B------:R-:W-:-:S05]  /*4990*/  F2FP.SATFINITE.E4M3.F32.PACK_AB_MERGE_C R5, RZ, R5, RZ ;  /* 0x00000005ff05723e */ /* 0x000fca00048070ff */
[----:B------:R0:W-:Y:S01]  /*49a0*/  @!P3 STG.E.U8 desc[UR20][R14.64+0x39], R5 ;  /* 0x000039050e00b986 */ /* 0x0001e2000c101114 */
[----:B------:R-:W-:Y:S05]  /*49b0*/  @P0 BRA `(.L_x_99) ;  /* 0x0000000000040947 */ /* 0x000fea0003800000 */
[----:B------:R2:W5:Y:S02]  /*49c0*/  LDG.E.U8 R4, desc[UR20][R20.64+0x38] ;  /* 0x0000381414047981 */ /* 0x000564000c1e1100 */
.L_x_99:
[----:B------:R-:W-:Y:S05]  /*49d0*/  BSYNC B1 ;  /* 0x0000000000017941 */ /* 0x000fea0003800000 */
.L_x_98:
[----:B-----5:R-:W-:Y:S01]  /*49e0*/  LOP3.LUT R4, R4, 0xff, RZ, 0xc0, !PT ;  /* 0x000000ff04047812 */ /* 0x020fe200078ec0ff */
[----:B------:R-:W-:Y:S01]  /*49f0*/  BSSY B1, `(.L_x_100) ;  /* 0x000000b000017945 */ /* 0x000fe20003800000 */
[----:B------:R-:W-:Y:S02]  /*4a00*/  ISETP.LT.OR P1, PT, R6, 0x9, !P1 ;  /* 0x000000090600780c */ /* 0x000fe40004f21670 */
[----:B------:R-:W-:-:S05]  /*4a10*/  F2FP.F16.E4M3.UNPACK_B R4, R4 ;  /* 0x00000004ff04723e */ /* 0x000fca00020006ff */
[----:B------:R-:W-:-:S05]  /*4a20*/  HADD2.F32 R4, -RZ, R4.H0_H0 ;  /* 0x20000004ff047230 */ /* 0x000fca0000004100 */
[----:B------:R-:W-:-:S04]  /*4a30*/  FMUL R4, R4, R13 ;  /* 0x0000000d04047220 */ /* 0x000fc80000400000 */
[----:B------:R-:W-:-:S05]  /*4a40*/  FFMA R4, R23, R12, R4 ;  /* 0x0000000c17047223 */ /* 0x000fca0000000004 */
[----:B0-----:R-:W-:Y:S02]  /*4a50*/  F2FP.SATFINITE.E4M3.F32.PACK_AB_MERGE_C R5, RZ, R4, RZ ;  /* 0x00000004ff05723e */ /* 0x001fe400048070ff */
[----:B------:R-:W-:-:S03]  /*4a60*/  PRMT R4, RZ, 0x7610, R4 ;  /* 0x00007610ff047816 */ /* 0x000fc60000000004 */
[----:B------:R0:W-:Y:S01]  /*4a70*/  @!P0 STG.E.U8 desc[UR20][R16.64+0x38], R5 ;  /* 0x0000380510008986 */ /* 0x0001e2000c101114 */
[----:B------:R-:W-:Y:S05]  /*4a80*/  @P1 BRA `(.L_x_101) ;  /* 0x0000000000041947 */ /* 0x000fea0003800000 */
[----:B------:R0:W5:Y:S02]  /*4a90*/  LDG.E.U8 R4, desc[UR20][R20.64+0x39] ;  /* 0x0000391414047981 */ /* 0x000164000c1e1100 */
.L_x_101:
[----:B------:R-:W-:Y:S05]  /*4aa0*/  BSYNC B1 ;  /* 0x0000000000017941 */ /* 0x000fea0003800000 */
.L_x_100:
[----:B------:R-:W-:Y:S05]  /*4ab0*/  @P1 BRA `(.L_x_102) ;  /* 0x0000000800601947 */ /* 0x000fea0003800000 */
[----:B-----5:R-:W-:-:S04]  /*4ac0*/  LOP3.LUT R4, R4, 0xff, RZ, 0xc0, !PT ;  /* 0x000000ff04047812 */ /* 0x020fc800078ec0ff */
[----:B------:R-:W-:-:S05]  /*4ad0*/  F2FP.F16.E4M3.UNPACK_B R4, R4 ;  /* 0x00000004ff04723e */ /* 0x000fca00020006ff */
[----:B------:R-:W-:-:S05]  /*4ae0*/  HADD2.F32 R4, -RZ, R4.H0_H0 ;  /* 0x20000004ff047230 */ /* 0x000fca0000004100 */
[----:B0-----:R-:W-:-:S04]  /*4af0*/  FMUL R5, R4, R13 ;  /* 0x0000000d04057220 */ /* 0x001fc80000400000 */
[----:B------:R-:W-:-:S05]  /*4b00*/  FFMA R5, R22, R12, R5 ;  /* 0x0000000c16057223 */ /* 0x000fca0000000005 */
[----:B------:R-:W-:-:S05]  /*4b10*/  F2FP.SATFINITE.E4M3.F32.PACK_AB_MERGE_C R5, RZ, R5, RZ ;  /* 0x00000005ff05723e */ /* 0x000fca00048070ff */
[----:B------:R0:W-:Y:S01]  /*4b20*/  STG.E.U8 desc[UR20][R16.64+0x39], R5 ;  /* 0x0000390510007986 */ /* 0x0001e2000c101114 */
[----:B------:R-:W-:Y:S05]  /*4b30*/  BRA `(.L_x_102) ;  /* 0x0000000800407947 */ /* 0x000fea0003800000 */
.L_x_37:
[C---:B------:R-:W-:Y:S01]  /*4b40*/  ISETP.GE.AND P3, PT, R24.reuse, 0x1, PT ;  /* 0x000000011800780c */ /* 0x040fe20003f66270 */
[-C--:B------:R-:W-:Y:S01]  /*4b50*/  FMUL R85, R85, R12.reuse ;  /* 0x0000000c55557220 */ /* 0x080fe20000400000 */
[----:B------:R-:W-:Y:S01]  /*4b60*/  ISETP.GE.AND P0, PT, R24, 0x2, PT ;  /* 0x000000021800780c */ /* 0x000fe20003f06270 */
[-C--:B------:R-:W-:Y:S01]  /*4b70*/  FMUL R84, R84, R12.reuse ;  /* 0x0000000c54547220 */ /* 0x080fe20000400000 */
[C---:B------:R-:W-:Y:S01]  /*4b80*/  ISETP.LT.OR P1, PT, R6.reuse, 0x1, !P3 ;  /* 0x000000010600780c */ /* 0x040fe20005f21670 */
[-C--:B------:R-:W-:Y:S01]  /*4b90*/  FMUL R83, R83, R12.reuse ;  /* 0x0000000c53537220 */ /* 0x080fe20000400000 */
[----:B------:R-:W-:Y:S01]  /*4ba0*/  ISETP.LT.OR P2, PT, R6, 0x1, !P0 ;  /* 0x000000010600780c */ /* 0x000fe20004741670 */
[-C--:B------:R-:W-:Y:S01]  /*4bb0*/  FMUL R82, R82, R12.reuse ;  /* 0x0000000c52527220 */ /* 0x080fe20000400000 */
[----:B------:R-:W-:Y:S01]  /*4bc0*/  ISETP.LT.OR P3, PT, R6, 0x9, !P3 ;  /* 0x000000090600780c */ /* 0x000fe20005f61670 */
[-C--:B------:R-:W-:Y:S01]  /*4bd0*/  FMUL R81, R81, R12.reuse ;  /* 0x0000000c51517220 */ /* 0x080fe20000400000 */
[----:B------:R-:W-:Y:S01]  /*4be0*/  F2FP.SATFINITE.E4M3.F32.PACK_AB_MERGE_C R85, RZ, R85, RZ ;  /* 0x00000055ff55723e */ /* 0x000fe200048070ff */
[----:B------:R-:W-:Y:S01]  /*4bf0*/  FMUL R80, R80, R12 ;  /* 0x0000000c50507220 */ /* 0x000fe20000400000 */
[----:B------:R-:W-:Y:S01]  /*4c00*/  F2FP.SATFINITE.E4M3.F32.PACK_AB_MERGE_C R5, RZ, R84, RZ ;  /* 0x00000054ff05723e */ /* 0x000fe200048070ff */
[-C--:B------:R-:W-:Y:S01]  /*4c10*/  FMUL R79, R79, R12.reuse ;  /* 0x0000000c4f4f7220 */ /* 0x080fe20000400000 */
[----:B------:R-:W-:Y:S01]  /*4c20*/  F2FP.SATFINITE.E4M3.F32.PACK_AB_MERGE_C R83, RZ, R83, RZ ;  /* 0x00000053ff53723e */ /* 0x000fe200048070ff */
[-C--:B------:R-:W-:Y:S01]  /*4c30*/  FMUL R78, R78, R12.reuse ;  /* 0x0000000c4e4e7220 */ /* 0x080fe20000400000 */
[----:B------:R-:W-:Y:S01]  /*4c40*/  ISETP.LT.OR P0, PT, R6, 0x9, !P0 ;  /* 0x000000090600780c */ /* 0x000fe20004701670 */
[----:B------:R-:W-:Y:S01]  /*4c50*/  @!P1 STG.E.U8 desc[UR20][R14.64], R85 ;  /* 0x000000550e009986 */ /* 0x000fe2000c101114 */
[C---:B------:R-:W-:Y:S01]  /*4c60*/  ISETP.GE.AND P1, PT, R24.reuse, 0x9, PT ;  /* 0x000000091800780c */ /* 0x040fe20003f26270 */
[-C--:B------:R-:W-:Y:S01]  /*4c70*/  FMUL R77, R77, R12.reuse ;  /* 0x0000000c4d4d7220 */ /* 0x080fe20000400000 */
[----:B------:R-:W-:Y:S01]  /*4c80*/  F2FP.SATFINITE.E4M3.F32.PACK_AB_MERGE_C R81, RZ, R81, RZ ;  /* 0x00000051ff51723e */ /* 0x000fe200048070ff */
[----:B------:R0:W-:Y:S01]  /*4c90*/  @!P2 STG.E.U8 desc[UR20][R14.64+0x1], R5 ;  /* 0x000001050e00a986 */ /* 0x0001e2000c101114 */
[----:B------:R-:W-:Y:S01]  /*4ca0*/  ISETP.GE.AND P2, PT, R24, 0xa, PT ;  /* 0x0000000a1800780c */ /* 0x000fe20003f46270 */
[----:B------:R-:W-:Y:S01]  /*4cb0*/  FMUL R76, R76, R12 ;  /* 0x0000000c4c4c7220 */ /* 0x000fe20000400000 */
[----:B------:R-:W-:Y:S01]  /*4cc0*/  F2FP.SATFINITE.E4M3.F32.PACK_AB_MERGE_C R21, RZ, R80, RZ ;  /* 0x00000050ff15723e */ /* 0x000fe200048070ff */
[----:B------:R-:W-:Y:S01]  /*4cd0*/  @!P3 STG.E.U8 desc[UR20][R16.64], R83 ;  /* 0x000000531000b986 */ /* 0x000fe2000c101114 */
[----:B------:R-:W-:Y:S01]  /*4ce0*/  ISETP.LT.OR P3, PT, R6, 0x1, !P1 ;  /* 0x000000010600780c */ /* 0x000fe20004f61670 */
[-C--:B------:R-:W-:Y:S01]  /*4cf0*/  FMUL R74, R74, R12.reuse ;  /* 0x0000000c4a4a7220 */ /* 0x080fe20000400000 */
[C---:B------:R-:W-:Y:S01]  /*4d00*/  ISETP.LT.OR P5, PT, R6.reuse, 0x1, !P2 ;  /* 0x000000010600780c */ /* 0x040fe200057a1670 */
[-C--:B------:R-:W-:Y:S01]  /*4d10*/  FMUL R75, R75, R12.reuse ;  /* 0x0000000c4b4b7220 */ /* 0x080fe20000400000 */
[----:B------:R-:W-:Y:S01]  /*4d20*/  ISETP.LT.OR P1, PT, R6, 0x9, !P1 ;  /* 0x000000090600780c */ /* 0x000fe20004f21670 */
[-C--:B------:R-:W-:Y:S01]  /*4d30*/  FMUL R73, R73, R12.reuse ;  /* 0x0000000c49497220 */ /* 0x080fe20000400000 */
[----:B------:R-:W-:Y:S01]  /*4d40*/  F2FP.SATFINITE.E4M3.F32.PACK_AB_MERGE_C R79, RZ, R79, RZ ;  /* 0x0000004fff4f723e */ /* 0x000fe200048070ff */
[----:B------:R-:W-:Y:S01]  /*4d50*/  FMUL R72, R72, R12 ;  /* 0x0000000c48487220 */ /* 0x000fe20000400000 */
[----:B0-----:R-:W-:Y:S01]  /*4d60*/  F2FP.SATFINITE.E4M3.F32.PACK_AB_MERGE_C R5, RZ, R82, RZ ;  /* 0x00000052ff05723e */ /* 0x001fe200048070ff */
[-C--:B------:R-:W-:Y:S01]  /*4d70*/  FMUL R70, R70, R12.reuse ;  /* 0x0000000c46467220 */ /* 0x080fe20000400000 */
[----:B------:R-:W-:Y:S01]  /*4d80*/  ISETP.LT.OR P2, PT, R6, 0x9, !P2 ;  /* 0x000000090600780c */ /* 0x000fe20005741670 */
[----:B------:R-:W-:Y:S01]  /*4d90*/  FMUL R71, R71, R12 ;  /* 0x0000000c47477220 */ /* 0x000fe20000400000 */
[----:B------:R-:W-:Y:S01]  /*4da0*/  F2FP.SATFINITE.E4M3.F32.PACK_AB_MERGE_C R25, RZ, R78, RZ ;  /* 0x0000004eff19723e */ /* 0x000fe200048070ff */
[----:B------:R0:W-:Y:S01]  /*4db0*/  @!P0 STG.E.U8 desc[UR20][R16.64+0x1], R5 ;  /* 0x0000010510008986 */ /* 0x0001e2000c101114 */
[C---:B------:R-:W-:Y:S01]  /*4dc0*/  ISETP.GE.AND P0, PT, R24.reuse, 0x11, PT ;  /* 0x000000111800780c */ /* 0x040fe20003f06270 */
[-C--:B------:R-:W-:Y:S01]  /*4dd0*/  FMUL R69, R69, R12.reuse ;  /* 0x0000000c45457220 */ /* 0x080fe20000400000 */
[----:B------:R-:W-:Y:S01]  /*4de0*/  F2FP.SATFINITE.E4M3.F32.PACK_AB_MERGE_C R77, RZ, R77, RZ ;  /* 0x0000004dff4d723e */ /* 0x000fe200048070ff */
[----:B------:R-:W-:Y:S01]  /*4df0*/  @!P3 STG.E.U8 desc[UR20][R14.64+0x8], R81 ;  /* 0x000008510e00b986 */ /* 0x000fe2000c101114 */
[----:B------:R-:W-:Y:S01]  /*4e00*/  ISETP.GE.AND P3, PT, R24, 0x12, PT ;  /* 0x000000121800780c */ /* 0x000fe20003f66270 */
[-C--:B------:R-:W-:Y:S01]  /*4e10*/  FMUL R68, R68, R12.reuse ;  /* 0x0000000c44447220 */ /* 0x080fe20000400000 */
[----:B------:R-:W-:Y:S01]  /*4e20*/  F2FP.SATFINITE.E4M3.F32.PACK_AB_MERGE_C R75, RZ, R75, RZ ;  /* 0x0000004bff4b723e */ /* 0x000fe200048070ff */
[----:B------:R1:W-:Y:S01]  /*4e30*/  @!P5 STG.E.U8 desc[UR20][R14.64+0x9], R21 ;  /* 0x000009150e00d986 */ /* 0x0003e2000c101114 */
[C---:B------:R-:W-:Y:S01]  /*4e40*/  ISETP.LT.OR P5, PT, R6.reuse, 0x1, !P3 ;  /* 0x000000010600780c */ /* 0x040fe20005fa1670 */
[-C--:B------:R-:W-:Y:S01]  /*4e50*/  FMUL R67, R67, R12.reuse ;  /* 0x0000000c43437220 */ /* 0x080fe20000400000 */
[C---:B------:R-:W-:Y:S01]  /*4e60*/  ISETP.LT.OR P3, PT, R6.reuse, 0x9, !P3 ;  /* 0x000000090600780c */ /* 0x040fe20005f61670 */
[----:B------:R-:W-:Y:S01]  /*4e70*/  @!P1 STG.E.U8 desc[UR20][R16.64+0x8], R79 ;  /* 0x0000084f10009986 */ /* 0x000fe2000c101114 */
[----:B------:R-:W-:Y:S01]  /*4e80*/  ISETP.LT.OR P1, PT, R6, 0x1, !P0 ;  /* 0x000000010600780c */ /* 0x000fe20004721670 */
[----:B------:R-:W-:Y:S01]  /*4e90*/  FMUL R66, R66, R12 ;  /* 0x0000000c42427220 */ /* 0x000fe20000400000 */
[----:B0-----:R-:W-:Y:S01]  /*4ea0*/  F2FP.SATFINITE.E4M3.F32.PACK_AB_MERGE_C R5, RZ, R76, RZ ;  /* 0x0000004cff05723e */ /* 0x001fe200048070ff */
[----:B------:R-:W-:Y:S01]  /*4eb0*/  @!P2 STG.E.U8 desc[UR20][R16.64+0x9], R25 ;  /* 0x000009191000a986 */ /* 0x000fe2000c101114 */
[----:B------:R-:W-:Y:S01]  /*4ec0*/  ISETP.GE.AND P2, PT, R24, 0x19, PT ;  /* 0x000000191800780c */ /* 0x000fe20003f46270 */
[-C--:B------:R-:W-:Y:S01]  /*4ed0*/  FMUL R65, R65, R12.reuse ;  /* 0x0000000c41417220 */ /* 0x080fe20000400000 */
[----:B------:R-:W-:Y:S01]  /*4ee0*/  ISETP.LT.OR P0, PT, R6, 0x9, !P0 ;  /* 0x000000090600780c */ /* 0x000fe20004701670 */
[----:B------:R-:W-:Y:S01]  /*4ef0*/  FMUL R64, R64, R12 ;  /* 0x0000000c40407220 */ /* 0x000fe20000400000 */
[----:B------:R-:W-:Y:S01]  /*4f00*/  ISETP.LT.OR P6, PT, R6, 0x1, !P2 ;  /* 0x000000010600780c */ /* 0x000fe200057c1670 */
[----:B------:R0:W-:Y:S01]  /*4f10*/  @!P5 STG.E.U8 desc[UR20][R14.64+0x11], R5 ;  /* 0x000011050e00d986 */ /* 0x0001e2000c101114 */
[----:B-1----:R-:W-:Y:S01]  /*4f20*/  F2FP.SATFINITE.E4M3.F32.PACK_AB_MERGE_C R21, RZ, R74, RZ ;  /* 0x0000004aff15723e */ /* 0x002fe200048070ff */
[-C--:B------:R-:W-:Y:S01]  /*4f30*/  FMUL R62, R62, R12.reuse ;  /* 0x0000000c3e3e7220 */ /* 0x080fe20000400000 */
[----:B------:R-:W-:Y:S01]  /*4f40*/  F2FP.SATFINITE.E4M3.F32.PACK_AB_MERGE_C R73, RZ, R73, RZ ;  /* 0x00000049ff49723e */ /* 0x000fe200048070ff */
[----:B------:R-:W-:Y:S01]  /*4f50*/  @!P1 STG.E.U8 desc[UR20][R14.64+0x10], R77 ;  /* 0x0000104d0e009986 */ /* 0x000fe2000c101114 */
[----:B------:R-:W-:Y:S01]  /*4f60*/  ISETP.GE.AND P1, PT, R24, 0x1a, PT ;  /* 0x0000001a1800780c */ /* 0x000fe20003f26270 */
[-C--:B------:R-:W-:Y:S01]  /*4f70*/  FMUL R63, R63, R12.reuse ;  /* 0x0000000c3f3f7220 */ /* 0x080fe20000400000 */
[C---:B------:R-:W-:Y:S01]  /*4f80*/  ISETP.LT.OR P2, PT, R6.reuse, 0x9, !P2 ;  /* 0x000000090600780c */ /* 0x040fe20005741670 */
[----:B------:R1:W-:Y:S01]  /*4f90*/  @!P3 STG.E.U8 desc[UR20][R16.64+0x11], R21 ;  /* 0x000011151000b986 */ /* 0x0003e2000c101114 */
[C---:B------:R-:W-:Y:S01]  /*4fa0*/  ISETP.LT.OR P5, PT, R6.reuse, 0x1, !P1 ;  /* 0x000000010600780c */ /* 0x040fe20004fa1670 */
[----:B------:R-:W-:Y:S01]  /*4fb0*/  FMUL R61, R61, R12 ;  /* 0x0000000c3d3d7220 */ /* 0x000fe20000400000 */
[----:B------:R-:W-:Y:S01]  /*4fc0*/  ISETP.LT.OR P3, PT, R6, 0x9, !P1 ;  /* 0x000000090600780c */ /* 0x000fe20004f61670 */
[----:B------:R-:W-:Y:S01]  /*4fd0*/  @!P0 STG.E.U8 desc[UR20][R16.64+0x10], R75 ;  /* 0x0000104b10008986 */ /* 0x000fe2000c101114 */
[----:B0-----:R-:W-:Y:S01]  /*4fe0*/  F2FP.SATFINITE.E4M3.F32.PACK_AB_MERGE_C R5, RZ, R72, RZ ;  /* 0x00000048ff05723e */ /* 0x001fe200048070ff */
[-C--:B------:R-:W-:Y:S01]  /*4ff0*/  FMUL R60, R60, R12.reuse ;  /* 0x0000000c3c3c7220 */ /* 0x080fe20000400000 */
[C---:B------:R-:W-:Y:S01]  /*5000*/  ISETP.GE.AND P0, PT, R24.reuse, 0x21, PT ;  /* 0x000000211800780c */ /* 0x040fe20003f06270 */
[----:B------:R-:W-:Y:S01]  /*5010*/  @!P6 STG.E.U8 desc[UR20][R14.64+0x18], R73 ;  /* 0x000018490e00e986 */ /* 0x000fe2000c101114 */
[----:B------:R-:W-:Y:S01]  /*5020*/  ISETP.GE.AND P1, PT, R24, 0x22, PT ;  /* 0x000000221800780c */ /* 0x000fe20003f26270 */
[-C--:B------:R-:W-:Y:S01]  /*5030*/  FMUL R59, R59, R12.reuse ;  /* 0x0000000c3b3b7220 */ /* 0x080fe20000400000 */
[----:B------:R-:W-:Y:S01]  /*5040*/  ISETP.LT.OR P6, PT, R6, 0x1, !P0 ;  /* 0x000000010600780c */ /* 0x000fe200047c1670 */
[----:B------:R-:W-:Y:S01]  /*5050*/  FMUL R58, R58, R12 ;  /* 0x0000000c3a3a7220 */ /* 0x000fe20000400000 */
[----:B-1----:R-:W-:Y:S01]  /*5060*/  F2FP.SATFINITE.E4M3.F32.PACK_AB_MERGE_C R21, RZ, R70, RZ ;  /* 0x00000046ff15723e */ /* 0x002fe200048070ff */
[----:B------:R0:W-:Y:S01]  /*5070*/  @!P5 STG.E.U8 desc[UR20][R14.64+0x19], R5 ;  /* 0x000019050e00d986 */ /* 0x0001e2000c101114 */
[----:B------:R-:W-:Y:S01]  /*5080*/  ISETP.LT.OR P5, PT, R6, 0x1, !P1 ;  /* 0x000000010600780c */ /* 0x000fe20004fa1670 */
[-C--:B------:R-:W-:Y:S01]  /*5090*/  FMUL R57, R57, R12.reuse ;  /* 0x0000000c39397220 */ /* 0x080fe20000400000 */
[----:B------:R-:W-:Y:S01]  /*50a0*/  F2FP.SATFINITE.E4M3.F32.PACK_AB_MERGE_C R71, RZ, R71, RZ ;  /* 0x00000047ff47723e */ /* 0x000fe200048070ff */
[----:B------:R1:W-:Y:S01]  /*50b0*/  @!P3 STG.E.U8 desc[UR20][R16.64+0x19], R21 ;  /* 0x000019151000b986 */ /* 0x0003e2000c101114 */
[----:B------:R-:W-:Y:S01]  /*50c0*/  F2FP.SATFINITE.E4M3.F32.PACK_AB_MERGE_C R69, RZ, R69, RZ ;  /* 0x00000045ff45723e */ /* 0x000fe200048070ff */
[----:B------:R-:W-:Y:S01]  /*50d0*/  FMUL R56, R56, R12 ;  /* 0x0000000c38387220 */ /* 0x000fe20000400000 */
[----:B------:R-:W-:Y:S01]  /*50e0*/  F2FP.SATFINITE.E4M3.F32.PACK_AB_MERGE_C R25, RZ, R68, RZ ;  /* 0x00000044ff19723e */ /* 0x000fe200048070ff */
[----:B------:R-:W-:Y:S01]  /*50f0*/  @!P2 STG.E.U8 desc[UR20][R16.64+0x18], R71 ;  /* 0x000018471000a986 */ /* 0x000fe2000c101114 */
[----:B------:R-:W-:Y:S01]  /*5100*/  ISETP.LT.OR P3, PT, R6, 0x9, !P1 ;  /* 0x000000090600780c */ /* 0x000fe20004f61670 */
[-C--:B------:R-:W-:Y:S01]  /*5110*/  FMUL R23, R23, R12.reuse ;  /* 0x0000000c17177220 */ /* 0x080fe20000400000 */
[----:B------:R-:W-:Y:S01]  /*5120*/  ISETP.GE.AND P2, PT, R24, 0x29, PT ;  /* 0x000000291800780c */ /* 0x000fe20003f46270 */
[----:B------:R-:W-:Y:S01]  /*5130*/  @!P6 STG.E.U8 desc[UR20][R14.64+0x20], R69 ;  /* 0x000020450e00e986 */ /* 0x000fe2000c101114 */
[----:B------:R-:W-:Y:S01]  /*5140*/  ISETP.LT.OR P0, PT, R6, 0x9, !P0 ;  /* 0x000000090600780c */ /* 0x000fe20004701670 */
[----:B------:R-:W-:Y:S01]  /*5150*/  FMUL R22, R22, R12 ;  /* 0x0000000c16167220 */ /* 0x000fe20000400000 */
[----:B------:R-:W-:Y:S01]  /*5160*/  ISETP.GE.AND P1, PT, R24, 0x2a, PT ;  /* 0x0000002a1800780c */ /* 0x000fe20003f26270 */
[----:B------:R-:W-:Y:S01]  /*5170*/  @!P5 STG.E.U8 desc[UR20][R14.64+0x21], R25 ;  /* 0x000021190e00d986 */ /* 0x000fe2000c101114 */
[----:B------:R-:W-:-:S02]  /*5180*/  ISETP.LT.OR P6, PT, R6, 0x1, !P2 ;  /* 0x000000010600780c */ /* 0x000fc400057c1670 */
[C---:B------:R-:W-:Y:S02]  /*5190*/  ISETP.LT.OR P5, PT, R6.reuse, 0x1, !P1 ;  /* 0x000000010600780c */ /* 0x040fe40004fa1670 */
[----:B------:R-:W-:Y:S02]  /*51a0*/  F2FP.SATFINITE.E4M3.F32.PACK_AB_MERGE_C R67, RZ, R67, RZ ;  /* 0x00000043ff43723e */ /* 0x000fe400048070ff */
[----:B0-----:R-:W-:Y:S02]  /*51b0*/  F2FP.SATFINITE.E4M3.F32.PACK_AB_MERGE_C R5, RZ, R66, RZ ;  /* 0x00000042ff05723e */ /* 0x001fe400048070ff */
[----:B------:R-:W-:Y:S01]  /*51c0*/  F2FP.SATFINITE.E4M3.F32.PACK_AB_MERGE_C R65, RZ, R65, RZ ;  /* 0x00000041ff41723e */ /* 0x000fe200048070ff */
[----:B------:R-:W-:Y:S01]  /*51d0*/  @!P0 STG.E.U8 desc[UR20][R16.64+0x20], R67 ;  /* 0x0000204310008986 */ /* 0x000fe2000c101114 */
[----:B-1----:R-:W-:Y:S02]  /*51e0*/  F2FP.SATFINITE.E4M3.F32.PACK_AB_MERGE_C R21, RZ, R64, RZ ;  /* 0x00000040ff15723e */ /* 0x002fe400048070ff */
[C---:B------:R-:W-:Y:S01]  /*51f0*/  ISETP.LT.OR P1, PT, R6.reuse, 0x9, !P1 ;  /* 0x000000090600780c */ /* 0x040fe20004f21670 */
[----:B------:R0:W-:Y:S01]  /*5200*/  @!P3 STG.E.U8 desc[UR20][R16.64+0x21], R5 ;  /* 0x000021051000b986 */ /* 0x0001e2000c101114 */
[----:B------:R-:W-:-:S02]  /*5210*/  ISETP.LT.OR P2, PT, R6, 0x9, !P2 ;  /* 0x000000090600780c */ /* 0x000fc40005741670 */
[C---:B------:R-:W-:Y:S01]  /*5220*/  ISETP.GE.AND P3, PT, R24.reuse, 0x31, PT ;  /* 0x000000311800780c */ /* 0x040fe20003f66270 */
[----:B------:R-:W-:Y:S01]  /*5230*/  @!P6 STG.E.U8 desc[UR20][R14.64+0x28], R65 ;  /* 0x000028410e00e986 */ /* 0x000fe2000c101114 */
[----:B------:R-:W-:Y:S02]  /*5240*/  ISETP.GE.AND P0, PT, R24, 0x32, PT ;  /* 0x000000321800780c */ /* 0x000fe40003f06270 */
[----:B------:R-:W-:Y:S01]  /*5250*/  F2FP.SATFINITE.E4M3.F32.PACK_AB_MERGE_C R63, RZ, R63, RZ ;  /* 0x0000003fff3f723e */ /* 0x000fe200048070ff */
[----:B------:R1:W-:Y:S01]  /*5260*/  @!P5 STG.E.U8 desc[UR20][R14.64+0x29], R21 ;  /* 0x000029150e00d986 */ /* 0x0003e2000c101114 */
[C---:B------:R-:W-:Y:S02]  /*5270*/  ISETP.LT.OR P5, PT, R6.reuse, 0x1, !P3 ;  /* 0x000000010600780c */ /* 0x040fe40005fa1670 */
[----:B------:R-:W-:Y:S02]  /*5280*/  ISETP.LT.OR P6, PT, R6, 0x1, !P0 ;  /* 0x000000010600780c */ /* 0x000fe400047c1670 */
[----:B0-----:R-:W-:Y:S01]  /*5290*/  F2FP.SATFINITE.E4M3.F32.PACK_AB_MERGE_C R5, RZ, R62, RZ ;  /* 0x0000003eff05723e */ /* 0x001fe200048070ff */
[----:B------:R-:W-:Y:S01]  /*52a0*/  @!P2 STG.E.U8 desc[UR20][R16.64+0x28], R63 ;  /* 0x0000283f1000a986 */ /* 0x000fe2000c101114 */
[----:B------:R-:W-:-:S02]  /*52b0*/  F2FP.SATFINITE.E4M3.F32.PACK_AB_MERGE_C R61, RZ, R61, RZ ;  /* 0x0000003dff3d723e */ /* 0x000fc400048070ff */
[----:B------:R-:W-:Y:S01]  /*52c0*/  ISETP.GE.AND P2, PT, R24, 0x3a, PT ;  /* 0x0000003a1800780c */ /* 0x000fe20003f46270 */
[----:B------:R0:W-:Y:S01]  /*52d0*/  @!P1 STG.E.U8 desc[UR20][R16.64+0x29], R5 ;  /* 0x0000290510009986 */ /* 0x0001e2000c101114 */
[----:B------:R-:W-:Y:S02]  /*52e0*/  ISETP.LT.OR P1, PT, R6, 0x9, !P3 ;  /* 0x000000090600780c */ /* 0x000fe40005f21670 */
[----:B-1----:R-:W-:Y:S01]  /*52f0*/  F2FP.SATFINITE.E4M3.F32.PACK_AB_MERGE_C R21, RZ, R60, RZ ;  /* 0x0000003cff15723e */ /* 0x002fe200048070ff */
[----:B------:R-:W-:Y:S01]  /*5300*/  @!P5 STG.E.U8 desc[UR20][R14.64+0x30], R61 ;  /* 0x0000303d0e00d986 */ /* 0x000fe2000c101114 */
[----:B------:R-:W-:Y:S02]  /*5310*/  ISETP.GE.AND P3, PT, R24, 0x39, PT ;  /* 0x000000391800780c */ /* 0x000fe40003f66270 */
[C---:B------:R-:W-:Y:S01]  /*5320*/  ISETP.LT.OR P0, PT, R6.reuse, 0x9, !P0 ;  /* 0x000000090600780c */ /* 0x040fe20004701670 */
[----:B------:R1:W-:Y:S01]  /*5330*/  @!P6 STG.E.U8 desc[UR20][R14.64+0x31], R21 ;  /* 0x000031150e00e986 */ /* 0x0003e2000c101114 */
[----:B------:R-:W-:-:S02]  /*5340*/  ISETP.LT.OR P5, PT, R6, 0x1, !P3 ;  /* 0x000000010600780c */ /* 0x000fc40005fa1670 */
[C---:B------:R-:W-:Y:S02]  /*5350*/  ISETP.LT.OR P6, PT, R6.reuse, 0x1, !P2 ;  /* 0x000000010600780c */ /* 0x040fe400057c1670 */
[C---:B------:R-:W-:Y:S02]  /*5360*/  ISETP.LT.OR P3, PT, R6.reuse, 0x9, !P3 ;  /* 0x000000090600780c */ /* 0x040fe40005f61670 */
[----:B------:R-:W-:Y:S02]  /*5370*/  ISETP.LT.OR P2, PT, R6, 0x9, !P2 ;  /* 0x000000090600780c */ /* 0x000fe40005741670 */
[----:B------:R-:W-:Y:S02]  /*5380*/  F2FP.SATFINITE.E4M3.F32.PACK_AB_MERGE_C R59, RZ, R59, RZ ;  /* 0x0000003bff3b723e */ /* 0x000fe400048070ff */
[----:B0-----:R-:W-:Y:S02]  /*5390*/  F2FP.SATFINITE.E4M3.F32.PACK_AB_MERGE_C R5, RZ, R58, RZ ;  /* 0x0000003aff05723e */ /* 0x001fe400048070ff */
[----:B------:R-:W-:Y:S01]  /*53a0*/  F2FP.SATFINITE.E4M3.F32.PACK_AB_MERGE_C R57, RZ, R57, RZ ;  /* 0x00000039ff39723e */ /* 0x000fe200048070ff */
[----:B------:R0:W-:Y:S01]  /*53b0*/  @!P1 STG.E.U8 desc[UR20][R16.64+0x30], R59 ;  /* 0x0000303b10009986 */ /* 0x0001e2000c101114 */
[----:B-1----:R-:W-:-:S02]  /*53c0*/  F2FP.SATFINITE.E4M3.F32.PACK_AB_MERGE_C R21, RZ, R56, RZ ;  /* 0x00000038ff15723e */ /* 0x002fc400048070ff */
[----:B------:R-:W-:Y:S01]  /*53d0*/  F2FP.SATFINITE.E4M3.F32.PACK_AB_MERGE_C R23, RZ, R23, RZ ;  /* 0x00000017ff17723e */ /* 0x000fe200048070ff */
[----:B------:R0:W-:Y:S01]  /*53e0*/  @!P0 STG.E.U8 desc[UR20][R16.64+0x31], R5 ;  /* 0x0000310510008986 */ /* 0x0001e2000c101114 */
[----:B------:R-:W-:-:S03]  /*53f0*/  F2FP.SATFINITE.E4M3.F32.PACK_AB_MERGE_C R25, RZ, R22, RZ ;  /* 0x00000016ff19723e */ /* 0x000fc600048070ff */
[----:B------:R0:W-:Y:S04]  /*5400*/  @!P5 STG.E.U8 desc[UR20][R14.64+0x38], R57 ;  /* 0x000038390e00d986 */ /* 0x0001e8000c101114 */
[----:B------:R0:W-:Y:S04]  /*5410*/  @!P6 STG.E.U8 desc[UR20][R14.64+0x39], R21 ;  /* 0x000039150e00e986 */ /* 0x0001e8000c101114 */
[----:B------:R0:W-:Y:S04]  /*5420*/  @!P3 STG.E.U8 desc[UR20][R16.64+0x38], R23 ;  /* 0x000038171000b986 */ /* 0x0001e8000c101114 */
[----:B------:R0:W-:Y:S02]  /*5430*/  @!P2 STG.E.U8 desc[UR20][R16.64+0x39], R25 ;  /* 0x000039191000a986 */ /* 0x0001e4000c101114 */
.L_x_102:
[----:B------:R-:W-:Y:S05]  /*5440*/  BSYNC B0 ;  /* 0x0000000000007941 */ /* 0x000fea0003800000 */
.L_x_36:
[C---:B------:R-:W-:Y:S01]  /*5450*/  LEA R2, P0, R8.reuse, R2, 0x1 ;  /* 0x0000000208027211 */ /* 0x040fe200078008ff */
[----:B------:R-:W-:Y:S01]  /*5460*/  ULDC.64 UR6, c[0x0][0x650] ;  /* 0x0001940000067ab9 */ /* 0x000fe20000000a00 */
[----:B-----5:R-:W-:Y:S01]  /*5470*/  IMAD.U32 R4, RZ, RZ, UR16 ;  /* 0x00000010ff047e24 */ /* 0x020fe2000f8e00ff */
[----:B0-----:R-:W-:Y:S01]  /*5480*/  PRMT R14, RZ, 0x7610, R14 ;  /* 0x00007610ff0e7816 */ /* 0x001fe2000000000e */
[----:B------:R-:W-:Y:S01]  /*5490*/  IMAD.MOV.U32 R6, RZ, RZ, -0x1 ;  /* 0xffffffffff067424 */ /* 0x000fe200078e00ff */
[----:B------:R-:W-:Y:S01]  /*54a0*/  LEA.HI.X R3, R8, R3, R0, 0x1, P0 ;  /* 0x0000000308037211 */ /* 0x000fe200000f0c00 */
[----:B------:R0:W-:Y:S01]  /*54b0*/  SYNCS.ARRIVE.TRANS64.A1T0 RZ, [R4+UR24], RZ ;  /* 0x000000ff04ff79a7 */ /* 0x0001e20008100018 */
[----:B------:R-:W-:Y:S01]  /*54c0*/  ISETP.GE.U32.AND P0, PT, R2, UR6, PT ;  /* 0x0000000602007c0c */ /* 0x000fe2000bf06070 */
[----:B------:R-:W-:-:S03]  /*54d0*/  IMAD.MOV.U32 R5, RZ, RZ, -0x1 ;  /* 0xffffffffff057424 */ /* 0x000fc600078e00ff */
[----:B------:R-:W-:Y:S01]  /*54e0*/  ISETP.GE.U32.AND.EX P0, PT, R3, UR7, PT, P0 ;  /* 0x0000000703007c0c */ /* 0x000fe2000bf06100 */
[----:B0-----:R-:W-:-:S12]  /*54f0*/  IMAD.MOV.U32 R4, RZ, RZ, -0x1 ;  /* 0xffffffffff047424 */ /* 0x001fd800078e00ff */
[----:B------:R-:W-:Y:S05]  /*5500*/  @P0 BRA `(.L_x_103) ;  /* 0x0000000400600947 */ /* 0x000fea0003800000 */
[----:B------:R-:W0:Y:S01]  /*5510*/  S2R R26, SR_CTAID.X ;  /* 0x00000000001a7919 */ /* 0x000e220000002500 */
[----:B--234-:R-:W2:Y:S01]  /*5520*/  LDC.64 R20, c[0x0][0x628] ;  /* 0x00018a00ff147b82 */ /* 0x01cea20000000a00 */
[----:B------:R-:W-:Y:S01]  /*5530*/  ULDC UR6, c[0x0][0x150] ;  /* 0x0000540000067ab9 */ /* 0x000fe20000000800 */
[----:B-1----:R-:W-:Y:S01]  /*5540*/  IMAD.MOV.U32 R16, RZ, RZ, R2 ;  /* 0x000000ffff107224 */ /* 0x002fe200078e0002 */
[----:B------:R-:W1:Y:S01]  /*5550*/  S2R R28, SR_CTAID.Y ;  /* 0x00000000001c7919 */ /* 0x000e620000002600 */
[----:B------:R-:W-:-:S04]  /*5560*/  IMAD.MOV.U32 R17, RZ, RZ, R3 ;  /* 0x000000ffff117224 */ /* 0x000fc800078e0003 */
[----:B------:R-:W3:Y:S08]  /*5570*/  LDC R29, c[0x0][0x144] ;  /* 0x00005100ff1d7b82 */ /* 0x000ef00000000800 */
[----:B------:R-:W4:Y:S08]  /*5580*/  LDC R6, c[0x0][0x630] ;  /* 0x00018c00ff067b82 */ /* 0x000f300000000800 */
[----:B------:R-:W1:Y:S01]  /*5590*/  LDC.64 R24, c[0x0][0x620] ;  /* 0x00018800ff187b82 */ /* 0x000e620000000a00 */
[----:B--2---:R-:W-:-:S04]  /*55a0*/  ISETP.NE.U32.AND P0, PT, R20, RZ, PT ;  /* 0x000000ff1400720c */ /* 0x004fc80003f05070 */
[----:B------:R-:W-:Y:S02]  /*55b0*/  ISETP.NE.AND.EX P0, PT, R21, RZ, PT, P0 ;  /* 0x000000ff1500720c */ /* 0x000fe40003f05300 */
[----:B0-----:R-:W-:-:S05]  /*55c0*/  I2FP.F32.U32 R4, R26 ;  /* 0x0000001a00047245 */ /* 0x001fca0000201000 */
[----:B------:R-:W-:-:S04]  /*55d0*/  FMUL R4, R4, UR6 ;  /* 0x0000000604047c20 */ /* 0x000fc80008400000 */
[----:B------:R0:W2:Y:S02]  /*55e0*/  F2I.U32.TRUNC.NTZ R27, R4 ;  /* 0x00000004001b7305 */ /* 0x0000a4000020f000 */
[----:B---34-:R-:W-:Y:S05]  /*55f0*/  @!P0 BRA `(.L_x_104) ;  /* 0x0000000000288947 */ /* 0x018fea0003800000 */
[----:B------:R-:W3:Y:S02]  /*5600*/  LDC R5, c[0x0][0x634] ;  /* 0x00018d00ff057b82 */ /* 0x000ee40000000800 */
[----:B---3--:R-:W-:-:S05]  /*5610*/  IADD3 R17, P0, R2, R5, RZ ;  /* 0x0000000502117210 */ /* 0x008fca0007f1e0ff */
[----:B------:R-:W-:-:S04]  /*5620*/  IMAD.X R23, RZ, RZ, R3, P0 ;  /* 0x000000ffff177224 */ /* 0x000fc800000e0603 */
[----:B0-----:R-:W-:-:S04]  /*5630*/  IMAD.WIDE.U32 R4, R23, R20, RZ ;  /* 0x0000001417047225 */ /* 0x001fc800078e00ff */
[----:B------:R-:W-:-:S04]  /*5640*/  IMAD.WIDE.U32 R14, P0, R17, R21, R4 ;  /* 0x00000015110e7225 */ /* 0x000fc80007800004 */
[----:B------:R-:W-:-:S04]  /*5650*/  IMAD.WIDE.U32 R4, R17, R20, RZ ;  /* 0x0000001411047225 */ /* 0x000fc800078e00ff */
[----:B------:R-:W-:Y:S01]  /*5660*/  IMAD.X R17, RZ, RZ, RZ, P0 ;  /* 0x000000ffff117224 */ /* 0x000fe200000e06ff */
[----:B------:R-:W-:Y:S01]  /*5670*/  IADD3 RZ, P0, R5, R14, RZ ;  /* 0x0000000e05ff7210 */ /* 0x000fe20007f1e0ff */
[----:B------:R-:W-:-:S04]  /*5680*/  IMAD.MOV.U32 R16, RZ, RZ, R15 ;  /* 0x000000ffff107224 */ /* 0x000fc800078e000f */
[----:B------:R-:W-:-:S08]  /*5690*/  IMAD.WIDE.U32.X R16, R23, R21, R16, P0 ;  /* 0x0000001517107225 */ /* 0x000fd000000e0410 */
.L_x_104:
[-CC-:B------:R-:W-:Y:S01]  /*56a0*/  SHF.R.U64 R22, R16, R6.reuse, R17.reuse ;  /* 0x0000000610167219 */ /* 0x180fe20000001211 */
[----:B------:R-:W3:Y:S01]  /*56b0*/  LDC.64 R32, c[0x0][0x640] ;  /* 0x00019000ff207b82 */ /* 0x000ee20000000a00 */
[----:B0-----:R-:W-:Y:S01]  /*56c0*/  SHF.R.U32.HI R4, RZ, R6, R17 ;  /* 0x00000006ff047219 */ /* 0x001fe20000011611 */
[----:B--2---:R-:W-:Y:S01]  /*56d0*/  IMAD.MOV R27, RZ, RZ, -R27 ;  /* 0x000000ffff1b7224 */ /* 0x004fe200078e0a1b */
[----:B------:R-:W-:Y:S01]  /*56e0*/  IADD3 R15, P0, RZ, -R22, RZ ;  /* 0x80000016ff0f7210 */ /* 0x000fe20007f1e0ff */
[----:B------:R-:W-:Y:S01]  /*56f0*/  ULDC UR6, c[0x0][0x154] ;  /* 0x0000550000067ab9 */ /* 0x000fe20000000800 */
[----:B------:R-:W-:Y:S02]  /*5700*/  IMAD.MOV.U32 R17, RZ, RZ, 0x1 ;  /* 0x00000001ff117424 */ /* 0x000fe400078e00ff */
[----:B------:R-:W-:Y:S01]  /*5710*/  IMAD R27, R29, R27, R26 ;  /* 0x0000001b1d1b7224 */ /* 0x000fe200078e021a */
[----:B------:R-:W0:Y:S01]  /*5720*/  LDC R14, c[0x0][0x618] ;  /* 0x00018600ff0e7b82 */ /* 0x000e220000000800 */
[----:B------:R-:W-:-:S04]  /*5730*/  IMAD.X R5, RZ, RZ, ~R4, P0 ;  /* 0x000000ffff057224 */ /* 0x000fc800000e0e04 */
[-C--:B-1----:R-:W-:Y:S02]  /*5740*/  IMAD R6, R5, R24.reuse, RZ ;  /* 0x0000001805067224 */ /* 0x082fe400078e02ff */
[C---:B------:R-:W-:Y:S01]  /*5750*/  IMAD.WIDE.U32 R4, R15.reuse, R24, R2 ;  /* 0x000000180f047225 */ /* 0x040fe200078e0002 */
[----:B------:R-:W1:Y:S03]  /*5760*/  LDC R16, c[0x0][0x608] ;  /* 0x00018200ff107b82 */ /* 0x000e660000000800 */
[----:B------:R-:W-:Y:S01]  /*5770*/  IMAD R15, R15, R25, R6 ;  /* 0x000000190f0f7224 */ /* 0x000fe200078e0206 */
[----:B------:R-:W-:-:S03]  /*5780*/  I2FP.F32.U32 R6, R28 ;  /* 0x0000001c00067245 */ /* 0x000fc60000201000 */
[----:B------:R-:W-:Y:S01]  /*5790*/  IMAD.IADD R5, R5, 0x1, R15 ;  /* 0x0000000105057824 */ /* 0x000fe200078e020f */
[----:B------:R-:W2:Y:S01]  /*57a0*/  LDC R30, c[0x0][0x658] ;  /* 0x00019600ff1e7b82 */ /* 0x000ea20000000800 */
[----:B---3--:R-:W-:Y:S01]  /*57b0*/  ISETP.NE.U32.AND P0, PT, R32, RZ, PT ;  /* 0x000000ff2000720c */ /* 0x008fe20003f05070 */
[----:B------:R-:W-:-:S03]  /*57c0*/  IMAD.MOV.U32 R15, RZ, RZ, -0x1 ;  /* 0xffffffffff0f7424 */ /* 0x000fc600078e00ff */
[----:B------:R-:W-:-:S03]  /*57d0*/  ISETP.NE.AND.EX P0, PT, R33, RZ, PT, P0 ;  /* 0x000000ff2100720c */ /* 0x000fc60003f05300 */
[----:B------:R-:W3:Y:S01]  /*57e0*/  LDC R25, c[0x0][0x148] ;  /* 0x00005200ff197b82 */ /* 0x000ee20000000800 */
[-CC-:B0-----:R-:W-:Y:S02]  /*57f0*/  SHF.R.U64 R20, R4, R14.reuse, R5.reuse ;  /* 0x0000000e04147219 */ /* 0x181fe40000001205 */
[----:B------:R-:W-:Y:S01]  /*5800*/  SHF.R.U32.HI R5, RZ, R14, R5 ;  /* 0x0000000eff057219 */ /* 0x000fe20000011605 */
[----:B------:R-:W-:-:S04]  /*5810*/  FMUL R14, R6, UR6 ;  /* 0x00000006060e7c20 */ /* 0x000fc80008400000 */
[----:B------:R-:W0:Y:S01]  /*5820*/  LDC R26, c[0x0][0x600] ;  /* 0x00018000ff1a7b82 */ /* 0x000e220000000800 */
[----:B------:R4:W0:Y:S01]  /*5830*/  F2I.U32.TRUNC.NTZ R23, R14 ;  /* 0x0000000e00177305 */ /* 0x000822000020f000 */
[-CC-:B-1----:R-:W-:Y:S02]  /*5840*/  SHF.R.U64 R6, R20, R16.reuse, R5.reuse ;  /* 0x0000001014067219 */ /* 0x182fe40000001205 */
[----:B------:R-:W-:-:S04]  /*5850*/  SHF.R.U32.HI R5, RZ, R16, R5 ;  /* 0x00000010ff057219 */ /* 0x000fc80000011605 */
[----:B------:R-:W1:Y:S01]  /*5860*/  LDC R31, c[0x0][0x648] ;  /* 0x00019200ff1f7b82 */ /* 0x000e620000000800 */
[-CC-:B--2---:R-:W-:Y:S02]  /*5870*/  SHF.R.U64 R24, R6, R30.reuse, R5.reuse ;  /* 0x0000001e06187219 */ /* 0x184fe40000001205 */
[-C--:B------:R-:W-:Y:S02]  /*5880*/  SHF.L.U32 R15, R15, R30.reuse, RZ ;  /* 0x0000001e0f0f7219 */ /* 0x080fe400000006ff */
[-C--:B------:R-:W-:Y:S01]  /*5890*/  SHF.R.U32.HI R5, RZ, R30.reuse, R5 ;  /* 0x0000001eff057219 */ /* 0x080fe20000011605 */
[----:B------:R-:W-:Y:S01]  /*58a0*/  IMAD.MOV.U32 R4, RZ, RZ, R24 ;  /* 0x000000ffff047224 */ /* 0x000fe200078e0018 */
[----:B------:R-:W-:Y:S01]  /*58b0*/  SHF.L.U32 R30, R17, R30, RZ ;  /* 0x0000001e111e7219 */ /* 0x000fe200000006ff */
[----:B------:R-:W2:Y:S01]  /*58c0*/  LDC R34, c[0x0][0x638] ;  /* 0x00018e00ff227b82 */ /* 0x000ea20000000800 */
[----:B------:R-:W-:-:S07]  /*58d0*/  LOP3.LUT R29, RZ, R15, RZ, 0x33, !PT ;  /* 0x0000000fff1d7212 */ /* 0x000fce00078e33ff */
[----:B------:R-:W0:Y:S01]  /*58e0*/  LDC R35, c[0x0][0x610] ;  /* 0x00018400ff237b82 */ /* 0x000e220000000800 */
        /* <DEDUP_REMOVED lines=11> */
.L_x_105:
[----:B-1----:R-:W-:Y:S01]  /*59a0*/  SHF.R.U64 R4, R4, R31, R5 ;  /* 0x0000001f04047219 */ /* 0x002fe20000001205 */
[----:B0-----:R-:W-:Y:S01]  /*59b0*/  VIADD R17, R26, 0xffffffff ;  /* 0xffffffff1a117836 */ /* 0x001fe20000000000 */
[----:B------:R-:W-:Y:S01]  /*59c0*/  LOP3.LUT R15, R6, R29, RZ, 0xc0, !PT ;  /* 0x0000001d060f7212 */ /* 0x000fe200078ec0ff */
[----:B------:R-:W-:Y:S02]  /*59d0*/  IMAD.MOV R23, RZ, RZ, -R23 ;  /* 0x000000ffff177224 */ /* 0x000fe400078e0a17 */
[----:B------:R-:W-:Y:S02]  /*59e0*/  IMAD.MOV R5, RZ, RZ, -R4 ;  /* 0x000000ffff057224 */ /* 0x000fe400078e0a04 */
[----:B------:R-:W-:Y:S01]  /*59f0*/  IMAD R6, R30, R4, R15 ;  /* 0x000000041e067224 */ /* 0x000fe200078e020f */
[----:B------:R-:W-:Y:S01]  /*5a00*/  LOP3.LUT R15, R20, R17, RZ, 0xc0, !PT ;  /* 0x00000011140f7212 */ /* 0x000fe200078ec0ff */
[----:B---3--:R-:W-:Y:S02]  /*5a10*/  @P4 IMAD R27, R25, R23, R28 ;  /* 0x00000017191b4224 */ /* 0x008fe400078e021c */
[----:B--2---:R-:W-:-:S02]  /*5a20*/  IMAD R4, R5, R34, R24 ;  /* 0x0000002205047224 */ /* 0x004fc400078e0218 */
[----:B------:R-:W-:Y:S02]  /*5a30*/  IMAD R6, R6, R35, R27 ;  /* 0x0000002306067224 */ /* 0x000fe400078e021b */
[----:B------:R-:W-:Y:S02]  /*5a40*/  IMAD R5, R4, R26, R15 ;  /* 0x0000001a04057224 */ /* 0x000fe400078e020f */
[----:B------:R-:W-:-:S03]  /*5a50*/  IMAD.MOV.U32 R14, RZ, RZ, 0x1 ;  /* 0x00000001ff0e7424 */ /* 0x000fc600078e00ff */
[----:B------:R-:W-:Y:S02]  /*5a60*/  SEL R4, R5, R6, !P4 ;  /* 0x0000000605047207 */ /* 0x000fe40006000000 */
[----:B------:R-:W-:Y:S01]  /*5a70*/  SEL R6, R6, R5, !P4 ;  /* 0x0000000506067207 */ /* 0x000fe20006000000 */
[----:B------:R-:W-:-:S07]  /*5a80*/  IMAD.MOV.U32 R5, RZ, RZ, R22 ;  /* 0x000000ffff057224 */ /* 0x000fce00078e0016 */
.L_x_103:
[----:B------:R-:W-:Y:S02]  /*5a90*/  LOP3.LUT P0, RZ, R14, 0xff, RZ, 0xc0, !PT ;  /* 0x000000ff0eff7812 */ /* 0x000fe4000780c0ff */
[----:B------:R-:W-:-:S11]  /*5aa0*/  LOP3.LUT R87, R87, 0x1, RZ, 0x3c, !PT ;  /* 0x0000000157577812 */ /* 0x000fd600078e3cff */
[----:B------:R-:W-:Y:S05]  /*5ab0*/  @P0 BRA `(.L_x_106) ;  /* 0xffffffc000140947 */ /* 0x000fea000383ffff */
[----:B------:R-:W-:Y:S05]  /*5ac0*/  EXIT ;  /* 0x000000000000794d */ /* 0x000fea0003800000 */
.L_x_14:
[----:B------:R-:W-:-:S08]  /*5ad0*/  ISETP.NE.AND P0, PT, R20, RZ, PT ;  /* 0x000000ff1400720c */ /* 0x000fd00003f05270 */
[----:B-----5:R-:W0:-:S00]  /*5ae0*/  USETMAXREG.DEALLOC.CTAPOOL 0x28 ;  /* 0x00000028000079c8 */ /* 0x020e0000080e0500 */
[----:B------:R-:W-:Y:S05]  /*5af0*/  @P0 EXIT ;  /* 0x000000000000094d */ /* 0x000fea0003800000 */
[----:B0-----:R-:W-:Y:S01]  /*5b00*/  LOP3.LUT P0, RZ, R16, 0xff, RZ, 0xc0, !PT ;  /* 0x000000ff10ff7812 */ /* 0x001fe2000780c0ff */
[----:B------:R-:W-:Y:S02]  /*5b10*/  IMAD.MOV.U32 R13, RZ, RZ, 0x1 ;  /* 0x00000001ff0d7424 */ /* 0x000fe400078e00ff */
[----:B------:R-:W-:-:S10]  /*5b20*/  IMAD.MOV.U32 R12, RZ, RZ, RZ ;  /* 0x000000ffff0c7224 */ /* 0x000fd400078e00ff */
[----:B------:R-:W-:Y:S05]  /*5b30*/  @!P0 BRA `(.L_x_107) ;  /* 0x0000000c00008947 */ /* 0x000fea0003800000 */
[----:B------:R-:W-:Y:S01]  /*5b40*/  LOP3.LUT P0, RZ, R11, 0x1f, RZ, 0xc0, !PT ;  /* 0x0000001f0bff7812 */ /* 0x000fe2000780c0ff */
[----:B------:R-:W-:Y:S01]  /*5b50*/  ULDC UR5, c[0x0][0x658] ;  /* 0x0001960000057ab9 */ /* 0x000fe20000000800 */
[----:B------:R-:W-:Y:S01]  /*5b60*/  UMOV UR6, 0xffffffff ;  /* 0xffffffff00067882 */ /* 0x000fe20000000000 */
[----:B------:R-:W-:Y:S01]  /*5b70*/  BSSY B0, `(.L_x_107) ;  /* 0x00000bc000007945 */ /* 0x000fe20003800000 */
[----:B------:R-:W-:Y:S01]  /*5b80*/  USHF.L.U32 UR6, UR6, UR5, URZ ;  /* 0x0000000506067299 */ /* 0x000fe2000800063f */
[C---:B------:R-:W-:Y:S01]  /*5b90*/  ISETP.NE.AND P2, PT, R10.reuse, RZ, PT ;  /* 0x000000ff0a00720c */ /* 0x040fe20003f45270 */
[----:B------:R-:W-:Y:S01]  /*5ba0*/  IMAD.MOV.U32 R15, RZ, RZ, 0x1 ;  /* 0x00000001ff0f7424 */ /* 0x000fe200078e00ff */
[----:B------:R-:W-:Y:S01]  /*5bb0*/  ISETP.NE.OR P0, PT, R10, RZ, !P0 ;  /* 0x000000ff0a00720c */ /* 0x000fe20004705670 */
[----:B------:R-:W-:Y:S01]  /*5bc0*/  IMAD.MOV.U32 R13, RZ, RZ, 0x1 ;  /* 0x00000001ff0d7424 */ /* 0x000fe200078e00ff */
[----:B------:R-:W-:Y:S01]  /*5bd0*/  LOP3.LUT R14, R7, 0x2, RZ, 0xfc, !PT ;  /* 0x00000002070e7812 */ /* 0x000fe200078efcff */
[----:B------:R-:W-:Y:S01]  /*5be0*/  IMAD.MOV.U32 R12, RZ, RZ, RZ ;  /* 0x000000ffff0c7224 */ /* 0x000fe200078e00ff */
[----:B------:R-:W-:Y:S01]  /*5bf0*/  ULDC UR4, c[0x0][0x600] ;  /* 0x0001800000047ab9 */ /* 0x000fe20000000800 */
[----:B------:R-:W-:Y:S01]  /*5c00*/  UMOV UR7, 0x1 ;  /* 0x0000000100077882 */ /* 0x000fe20000000000 */
[----:B------:R-:W-:-:S02]  /*5c10*/  UIADD3 UR22, UR13, 0x1, URZ ;  /* 0x000000010d167890 */ /* 0x000fc4000fffe03f */
[----:B------:R-:W-:Y:S02]  /*5c20*/  UIADD3 UR16, UR4, -0x1, URZ ;  /* 0xffffffff04107890 */ /* 0x000fe4000fffe03f */
[----:B------:R-:W-:Y:S02]  /*5c30*/  USHF.L.U32 UR18, UR7, UR5, URZ ;  /* 0x0000000507127299 */ /* 0x000fe4000800063f */
[----:B------:R-:W-:Y:S01]  /*5c40*/  ULOP3.LUT UR17, URZ, UR6, URZ, 0x33, !UPT ;  /* 0x000000063f117292 */ /* 0x000fe2000f8e333f */
[----:B------:R-:W-:-:S11]  /*5c50*/  ULDC.64 UR20, c[0x0][0x198] ;  /* 0x0000660000147ab9 */ /* 0x000fd60000000a00 */
.L_x_119:
[----:B------:R-:W-:-:S03]  /*5c60*/  UMOV UR4, 0xffffffff ;  /* 0xffffffff00047882 */ /* 0x000fc60000000000 */
[----:B------:R-:W-:Y:S05]  /*5c70*/  BRA.DIV UR4, `(.L_x_108) ;  /* 0x0000002e04207947 */ /* 0x000fea000b800000 */
[----:B------:R-:W-:-:S13]  /*5c80*/  ELECT P1, URZ, PT ;  /* 0x00000000003f782f */ /* 0x000fda0003820000 */
.L_x_184:
[----:B------:R-:W0:Y:S01]  /*5c90*/  LDC R10, c[0x0][0x28c] ;  /* 0x0000a300ff0a7b82 */ /* 0x000e220000000800 */
[----:B------:R-:W-:Y:S01]  /*5ca0*/  BSSY B1, `(.L_x_109) ;  /* 0x0000035000017945 */ /* 0x000fe20003800000 */
[----:B0-----:R-:W-:-:S13]  /*5cb0*/  ISETP.LT.OR P1, PT, R10, 0x1, !P1 ;  /* 0x000000010a00780c */ /* 0x001fda0004f21670 */
[----:B------:R-:W-:Y:S05]  /*5cc0*/  @P1 BRA `(.L_x_110) ;  /* 0x0000000000c81947 */ /* 0x000fea0003800000 */
[----:B------:R-:W-:Y:S02]  /*5cd0*/  IMAD.SHL.U32 R16, R4, 0x40, RZ ;  /* 0x0000004004107824 */ /* 0x000fe400078e00ff */
[----:B------:R-:W-:Y:S02]  /*5ce0*/  IMAD.SHL.U32 R17, R6, 0x40, RZ ;  /* 0x0000004006117824 */ /* 0x000fe400078e00ff */
[----:B------:R-:W-:Y:S02]  /*5cf0*/  IMAD.MOV.U32 R18, RZ, RZ, RZ ;  /* 0x000000ffff127224 */ /* 0x000fe400078e00ff */
[----:B------:R-:W-:Y:S02]  /*5d00*/  IMAD.U32 R20, RZ, RZ, UR22 ;  /* 0x00000016ff147e24 */ /* 0x000fe4000f8e00ff */
[----:B------:R-:W-:Y:S02]  /*5d10*/  IMAD.MOV.U32 R4, RZ, RZ, R13 ;  /* 0x000000ffff047224 */ /* 0x000fe400078e000d */
[----:B------:R-:W-:-:S07]  /*5d20*/  IMAD.MOV.U32 R6, RZ, RZ, R12 ;  /* 0x000000ffff067224 */ /* 0x000fce00078e000c */
.L_x_114:
[----:B------:R-:W0:Y:S01]  /*5d30*/  S2R R11, SR_CgaCtaId ;  /* 0x00000000000b7919 */ /* 0x000e220000008800 */
[----:B------:R-:W-:-:S04]  /*5d40*/  MOV R10, 0x400 ;  /* 0x00000400000a7802 */ /* 0x000fc80000000f00 */
[----:B0-----:R-:W-:Y:S02]  /*5d50*/  LEA R21, R11, R10, 0x18 ;  /* 0x0000000a0b157211 */ /* 0x001fe400078ec0ff */
[----:B------:R-:W-:Y:S01]  /*5d60*/  SHF.L.U32 R10, R4, 0x1f, RZ ;  /* 0x0000001f040a7819 */ /* 0x000fe200000006ff */
[----:B------:R-:W0:Y:S02]  /*5d70*/  @!P2 LDC R11, c[0x0][0x500] ;  /* 0x00014000ff0bab82 */ /* 0x000e240000000800 */
[----:B------:R-:W-:-:S04]  /*5d80*/  IMAD R19, R6, 0x8, R21 ;  /* 0x0000000806137824 */ /* 0x000fc800078e0215 */
[----:B------:R-:W1:Y:S02]  /*5d90*/  SYNCS.PHASECHK.TRANS64.TRYWAIT P1, [R19+URZ+0x1c0], R10 ;  /* 0x0001c00a130075a7 */ /* 0x000e64000802017f */
[----:B-1----:R-:W-:Y:S05]  /*5da0*/  @!P1 BRA `(.L_x_111) ;  /* 0x0000002800f49947 */ /* 0x002fea0003800000 */
.L_x_185:
[----:B-1----:R-:W-:Y:S01]  /*5db0*/  PRMT R10, R14, 0x9910, RZ ;  /* 0x000099100e0a7816 */ /* 0x002fe200000000ff */
[----:B0-----:R0:W-:Y:S03]  /*5dc0*/  @!P2 SYNCS.ARRIVE.TRANS64 RZ, [R19+URZ], R11 ;  /* 0x0000000b13ffa9a7 */ /* 0x0011e6000800003f */
[----:B------:R-:W-:-:S13]  /*5dd0*/  ISETP.NE.AND P1, PT, R10, 0x2, PT ;  /* 0x000000020a00780c */ /* 0x000fda0003f25270 */
[----:B0-----:R-:W-:Y:S05]  /*5de0*/  @P1 BRA `(.L_x_112) ;  /* 0x0000000000041947 */ /* 0x001fea0003800000 */
[----:B------:R-:W-:Y:S01]  /*5df0*/  BPT.TRAP 0x1 ;  /* 0x000000040000795c */ /* 0x000fe20000300000 */
.L_x_112:
[----:B------:R-:W-:Y:S05]  /*5e00*/  @P0 BRA `(.L_x_113) ;  /* 0x0000000000040947 */ /* 0x000fea0003800000 */
[----:B------:R-:W-:Y:S01]  /*5e10*/  BPT.TRAP 0x1 ;  /* 0x000000040000795c */ /* 0x000fe20000300000 */
.L_x_113:
[----:B------:R-:W-:Y:S01]  /*5e20*/  IMAD R21, R6, 0x800, R21 ;  /* 0x0000080006157824 */ /* 0x000fe200078e0215 */
[----:B------:R-:W-:Y:S01]  /*5e30*/  R2UR UR9, R19 ;  /* 0x00000000130972ca */ /* 0x000fe200000e0000 */
[----:B------:R-:W-:Y:S01]  /*5e40*/  VIADD R20, R20, 0xffffffff ;  /* 0xffffffff14147836 */ /* 0x000fe20000000000 */
[----:B------:R-:W-:Y:S01]  /*5e50*/  UIADD3 UR4, UP0, UR20, 0xf0, URZ ;  /* 0x000000f014047890 */ /* 0x000fe2000ff1e03f */
[----:B------:R-:W-:Y:S01]  /*5e60*/  R2UR UR11, R17 ;  /* 0x00000000110b72ca */ /* 0x000fe200000e0000 */
[----:B------:R-:W-:Y:S01]  /*5e70*/  UIADD3 UR24, UP1, UR20, 0x1f0, URZ ;  /* 0x000001f014187890 */ /* 0x000fe2000ff3e03f */
[----:B------:R-:W-:Y:S01]  /*5e80*/  R2UR UR8, R21 ;  /* 0x00000000150872ca */ /* 0x000fe200000e0000 */
[----:B------:R-:W-:Y:S01]  /*5e90*/  UIADD3.X UR5, URZ, UR21, URZ, UP0, !UPT ;  /* 0x000000153f057290 */ /* 0x000fe200087fe43f */
[----:B------:R-:W-:Y:S01]  /*5ea0*/  R2UR UR10, R18 ;  /* 0x00000000120a72ca */ /* 0x000fe200000e0000 */
[----:B------:R-:W-:Y:S01]  /*5eb0*/  VIADD R6, R6, 0x1 ;  /* 0x0000000106067836 */ /* 0x000fe20000000000 */
[----:B------:R-:W-:Y:S01]  /*5ec0*/  R2UR UR12, R5 ;  /* 0x00000000050c72ca */ /* 0x000fe200000e0000 */
[----:B------:R-:W-:Y:S01]  /*5ed0*/  UIADD3.X UR25, URZ, UR21, URZ, UP1, !UPT ;  /* 0x000000153f197290 */ /* 0x000fe20008ffe43f */
[----:B------:R-:W-:Y:S01]  /*5ee0*/  R2UR UR19, R16 ;  /* 0x00000000101372ca */ /* 0x000fe200000e0000 */
[----:B------:R-:W-:Y:S01]  /*5ef0*/  UMOV UR6, 0x0 ;  /* 0x0000000000067882 */ /* 0x000fe20000000000 */
[----:B------:R-:W-:Y:S01]  /*5f00*/  ISETP.GT.AND P3, PT, R20, 0x1, PT ;  /* 0x000000011400780c */ /* 0x000fe20003f64270 */
[----:B------:R-:W-:Y:S01]  /*5f10*/  UMOV UR7, 0x10000000 ;  /* 0x1000000000077882 */ /* 0x000fe20000000000 */
[----:B------:R-:W-:Y:S01]  /*5f20*/  ISETP.NE.AND P1, PT, R6, 0x38, PT ;  /* 0x000000380600780c */ /* 0x000fe20003f25270 */
[----:B------:R-:W-:-:S02]  /*5f30*/  VIADD R18, R18, 0x20 ;  /* 0x0000002012127836 */ /* 0x000fc40000000000 */
[----:B------:R-:W-:Y:S01]  /*5f40*/  UIADD3 UR14, UR8, 0x480, URZ ;  /* 0x00000480080e7890 */ /* 0x000fe2000fffe03f */
[----:B------:R-:W-:Y:S01]  /*5f50*/  SEL R11, RZ, 0x1, P1 ;  /* 0x00000001ff0b7807 */ /* 0x000fe20000800000 */
[----:B------:R-:W-:Y:S01]  /*5f60*/  UIADD3 UR15, UR8, 0x1c480, URZ ;  /* 0x0001c480080f7890 */ /* 0x000fe2000fffe03f */
[----:B------:R-:W-:Y:S02]  /*5f70*/  SEL R6, R6, RZ, P1 ;  /* 0x000000ff06067207 */ /* 0x000fe40000800000 */
[----:B------:R-:W-:Y:S02]  /*5f80*/  LOP3.LUT R4, R4, R11, RZ, 0x3c, !PT ;  /* 0x0000000b04047212 */ /* 0x000fe400078e3cff */
[----:B------:R-:W-:Y:S02]  /*5f90*/  UMOV UR8, UR14 ;  /* 0x0000000e00087c82 */ /* 0x000fe40008000000 */
[----:B------:R0:W-:Y:S02]  /*5fa0*/  UTMALDG.3D [UR8], [UR4], desc[UR6] ;  /* 0x00000608040075b4 */ /* 0x0001e40008011000 */
[----:B0-----:R-:W-:Y:S01]  /*5fb0*/  UMOV UR8, UR15 ;  /* 0x0000000f00087c82 */ /* 0x001fe20008000000 */
[----:B------:R-:W-:-:S02]  /*5fc0*/  UMOV UR11, UR19 ;  /* 0x00000013000b7c82 */ /* 0x000fc40008000000 */
[----:B------:R0:W-:Y:S02]  /*5fd0*/  UTMALDG.3D [UR8], [UR24], desc[UR6] ;  /* 0x00000608180075b4 */ /* 0x0001e40008011000 */
[----:B0-----:R-:W-:Y:S05]  /*5fe0*/  @P3 BRA `(.L_x_114) ;  /* 0xfffffffc00503947 */ /* 0x001fea000383ffff */
.L_x_110:
[----:B------:R-:W-:Y:S05]  /*5ff0*/  BSYNC B1 ;  /* 0x0000000000017941 */ /* 0x000fea0003800000 */
.L_x_109:
[----:B------:R-:W-:Y:S01]  /*6000*/  LOP3.LUT P5, RZ, R15, 0xff, RZ, 0xc0, !PT ;  /* 0x000000ff0fff7812 */ /* 0x000fe200078ac0ff */
[----:B------:R-:W-:Y:S01]  /*6010*/  VIADD R11, R12, UR13 ;  /* 0x0000000d0c0b7c36 */ /* 0x000fe20008000000 */
[----:B------:R-:W-:Y:S01]  /*6020*/  ULDC.64 UR4, c[0x0][0x650] ;  /* 0x0001940000047ab9 */ /* 0x000fe20000000a00 */
[----:B------:R-:W-:Y:S01]  /*6030*/  IMAD.U32 R6, RZ, RZ, UR13 ;  /* 0x0000000dff067e24 */ /* 0x000fe2000f8e00ff */
[----:B------:R-:W-:Y:S01]  /*6040*/  UISETP.GE.U32.AND UP0, UPT, UR13, 0x38, UPT ;  /* 0x000000380d00788c */ /* 0x000fe2000bf06070 */
[----:B------:R-:W-:Y:S01]  /*6050*/  BSSY B1, `(.L_x_115) ;  /* 0x000006b000017945 */ /* 0x000fe20003800000 */
[----:B------:R-:W-:Y:S02]  /*6060*/  ISETP.GT.U32.AND P1, PT, R11, 0x37, PT ;  /* 0x000000370b00780c */ /* 0x000fe40003f24070 */
[----:B------:R-:W-:Y:S02]  /*6070*/  PRMT R10, RZ, 0x7610, R10 ;  /* 0x00007610ff0a7816 */ /* 0x000fe4000000000a */
[----:B------:R-:W-:-:S02]  /*6080*/  ISETP.LT.U32.AND P1, PT, R6, 0x38, P1 ;  /* 0x000000380600780c */ /* 0x000fc40000f21070 */
[----:B------:R-:W-:Y:S01]  /*6090*/  PLOP3.LUT P3, PT, PT, PT, UP0, 0x80, 0x0 ;  /* 0x000000000000781c */ /* 0x000fe20003f6f008 */
[----:B------:R-:W0:Y:S01]  /*60a0*/  @P5 S2R R5, SR_CgaCtaId ;  /* 0x0000000000055919 */ /* 0x000e220000008800 */
[----:B------:R-:W-:Y:S02]  /*60b0*/  @P5 MOV R4, 0x400 ;  /* 0x0000040000045802 */ /* 0x000fe40000000f00 */
[----:B------:R-:W-:Y:S02]  /*60c0*/  SEL R6, RZ, 0x1, !P1 ;  /* 0x00000001ff067807 */ /* 0x000fe40004800000 */
[----:B------:R-:W-:Y:S02]  /*60d0*/  PRMT R15, RZ, 0x7610, R15 ;  /* 0x00007610ff0f7816 */ /* 0x000fe4000000000f */
[----:B------:R-:W-:Y:S01]  /*60e0*/  LOP3.LUT R13, R13, R6, RZ, 0x3c, !PT ;  /* 0x000000060d0d7212 */ /* 0x000fe200078e3cff */
[----:B------:R-:W-:Y:S01]  /*60f0*/  IMAD.MOV.U32 R6, RZ, RZ, -0x1 ;  /* 0xffffffffff067424 */ /* 0x000fe200078e00ff */
[----:B0-----:R-:W-:-:S04]  /*6100*/  @P5 LEA R4, R5, R4, 0x18 ;  /* 0x0000000405045211 */ /* 0x001fc800078ec0ff */
[----:B------:R0:W-:Y:S01]  /*6110*/  @P5 SYNCS.ARRIVE.TRANS64.A1T0 RZ, [R4+URZ+0x3b8], RZ ;  /* 0x0003b8ff04ff59a7 */ /* 0x0001e2000810003f */
[----:B------:R-:W-:-:S04]  /*6120*/  IADD3 R2, P5, R2, R8, RZ ;  /* 0x0000000802027210 */ /* 0x000fc80007fbe0ff */
[----:B------:R-:W-:Y:S01]  /*6130*/  ISETP.GE.U32.AND P1, PT, R2, UR4, PT ;  /* 0x0000000402007c0c */ /* 0x000fe2000bf26070 */
[----:B------:R-:W-:Y:S01]  /*6140*/  IMAD.X R3, R3, 0x1, R0, P5 ;  /* 0x0000000103037824 */ /* 0x000fe200028e0600 */
[----:B0-----:R-:W-:-:S04]  /*6150*/  SHF.R.U32.HI R4, RZ, 0x3, R11 ;  /* 0x00000003ff047819 */ /* 0x001fc8000001160b */
[----:B------:R-:W-:Y:S01]  /*6160*/  ISETP.GE.U32.AND.EX P1, PT, R3, UR5, PT, P1 ;  /* 0x0000000503007c0c */ /* 0x000fe2000bf26110 */
[----:B------:R-:W-:-:S04]  /*6170*/  IMAD.WIDE.U32 R4, R4, 0x24924925, RZ ;  /* 0x2492492504047825 */ /* 0x000fc800078e00ff */
[----:B------:R-:W-:Y:S01]  /*6180*/  IMAD R12, R5, -0x38, R11 ;  /* 0xffffffc8050c7824 */ /* 0x000fe200078e020b */
[----:B------:R-:W-:Y:S01]  /*6190*/  @P3 LOP3.LUT R13, R13, 0x1, R5, 0x78, !PT ;  /* 0x000000010d0d3812 */ /* 0x000fe200078e7805 */
[----:B------:R-:W-:Y:S02]  /*61a0*/  IMAD.MOV.U32 R4, RZ, RZ, -0x1 ;  /* 0xffffffffff047424 */ /* 0x000fe400078e00ff */
[----:B------:R-:W-:-:S04]  /*61b0*/  IMAD.MOV.U32 R5, RZ, RZ, -0x1 ;  /* 0xffffffffff057424 */ /* 0x000fc800078e00ff */
[----:B------:R-:W-:Y:S05]  /*61c0*/  @P1 BRA `(.L_x_116) ;  /* 0x00000004004c1947 */ /* 0x000fea0003800000 */
[----:B------:R-:W0:Y:S01]  /*61d0*/  S2R R17, SR_CTAID.X ;  /* 0x0000000000117919 */ /* 0x000e220000002500 */
[----:B------:R-:W-:Y:S01]  /*61e0*/  ULDC.64 UR4, c[0x0][0x628] ;  /* 0x00018a0000047ab9 */ /* 0x000fe20000000a00 */
[----:B------:R-:W1:Y:S01]  /*61f0*/  LDC R18, c[0x0][0x144] ;  /* 0x00005100ff127b82 */ /* 0x000e620000000800 */
[----:B------:R-:W-:Y:S01]  /*6200*/  ISETP.NE.U32.AND P1, PT, RZ, UR4, PT ;  /* 0x00000004ff007c0c */ /* 0x000fe2000bf25070 */
[----:B------:R-:W2:Y:S01]  /*6210*/  S2R R6, SR_CTAID.Y ;  /* 0x0000000000067919 */ /* 0x000ea20000002600 */
[----:B------:R-:W-:Y:S01]  /*6220*/  ULDC UR6, c[0x0][0x150] ;  /* 0x0000540000067ab9 */ /* 0x000fe20000000800 */
[----:B------:R-:W-:Y:S01]  /*6230*/  ULDC UR7, c[0x0][0x630] ;  /* 0x00018c0000077ab9 */ /* 0x000fe20000000800 */
[----:B------:R-:W-:Y:S01]  /*6240*/  ISETP.NE.AND.EX P1, PT, RZ, UR5, PT, P1 ;  /* 0x00000005ff007c0c */ /* 0x000fe2000bf25310 */
[----:B------:R-:W-:Y:S01]  /*6250*/  IMAD.MOV.U32 R4, RZ, RZ, R2 ;  /* 0x000000ffff047224 */ /* 0x000fe200078e0002 */
[----:B0-----:R-:W-:-:S05]  /*6260*/  I2FP.F32.U32 R5, R17 ;  /* 0x0000001100057245 */ /* 0x001fca0000201000 */
[----:B------:R-:W-:Y:S01]  /*6270*/  FMUL R20, R5, UR6 ;  /* 0x0000000605147c20 */ /* 0x000fe20008400000 */
[----:B------:R-:W-:-:S05]  /*6280*/  IMAD.MOV.U32 R5, RZ, RZ, R3 ;  /* 0x000000ffff057224 */ /* 0x000fca00078e0003 */
[----:B--2---:R-:W-:Y:S05]  /*6290*/  @!P1 BRA `(.L_x_117) ;  /* 0x0000000000289947 */ /* 0x004fea0003800000 */
[----:B------:R-:W-:Y:S02]  /*62a0*/  ULDC UR6, c[0x0][0x634] ;  /* 0x00018d0000067ab9 */ /* 0x000fe40000000800 */
[----:B------:R-:W-:-:S05]  /*62b0*/  IADD3 R5, P1, R2, UR6, RZ ;  /* 0x0000000602057c10 */ /* 0x000fca000ff3e0ff */
[----:B------:R-:W-:-:S04]  /*62c0*/  IMAD.X R19, RZ, RZ, R3, P1 ;  /* 0x000000ffff137224 */ /* 0x000fc800008e0603 */
[----:B------:R-:W-:-:S04]  /*62d0*/  IMAD.WIDE.U32 R10, R19, UR4, RZ ;  /* 0x00000004130a7c25 */ /* 0x000fc8000f8e00ff */
[----:B------:R-:W-:-:S04]  /*62e0*/  IMAD.WIDE.U32 R10, P1, R5, UR5, R10 ;  /* 0x00000005050a7c25 */ /* 0x000fc8000f82000a */
[----:B------:R-:W-:-:S04]  /*62f0*/  IMAD.WIDE.U32 R4, R5, UR4, RZ ;  /* 0x0000000405047c25 */ /* 0x000fc8000f8e00ff */
[----:B------:R-:W-:Y:S01]  /*6300*/  IMAD.MOV.U32 R4, RZ, RZ, R11 ;  /* 0x000000ffff047224 */ /* 0x000fe200078e000b */
[----:B------:R-:W-:Y:S01]  /*6310*/  IADD3 RZ, P3, R5, R10, RZ ;  /* 0x0000000a05ff7210 */ /* 0x000fe20007f7e0ff */
[----:B------:R-:W-:-:S04]  /*6320*/  IMAD.X R5, RZ, RZ, RZ, P1 ;  /* 0x000000ffff057224 */ /* 0x000fc800008e06ff */
[----:B------:R-:W-:-:S08]  /*6330*/  IMAD.WIDE.U32.X R4, R19, UR5, R4, P3 ;  /* 0x0000000513047c25 */ /* 0x000fd000098e0404 */
.L_x_117:
[--C-:B------:R-:W-:Y:S01]  /*6340*/  SHF.R.U64 R16, R4, UR7, R5.reuse ;  /* 0x0000000704107c19 */ /* 0x100fe20008001205 */
[----:B------:R-:W0:Y:S01]  /*6350*/  F2I.U32.TRUNC.NTZ R20, R20 ;  /* 0x0000001400147305 */ /* 0x000e22000020f000 */
[----:B------:R-:W-:Y:S01]  /*6360*/  SHF.R.U32.HI R4, RZ, UR7, R5 ;  /* 0x00000007ff047c19 */ /* 0x000fe20008011605 */
[----:B------:R-:W-:Y:S01]  /*6370*/  ULDC.64 UR4, c[0x0][0x620] ;  /* 0x0001880000047ab9 */ /* 0x000fe20000000a00 */
[----:B------:R-:W-:Y:S01]  /*6380*/  IADD3 R11, P1, RZ, -R16, RZ ;  /* 0x80000010ff0b7210 */ /* 0x000fe20007f3e0ff */
[----:B------:R-:W-:Y:S01]  /*6390*/  ULDC.64 UR6, c[0x0][0x640] ;  /* 0x0001900000067ab9 */ /* 0x000fe20000000a00 */
[----:B------:R-:W2:Y:S03]  /*63a0*/  LDC R21, c[0x0][0x148] ;  /* 0x00005200ff157b82 */ /* 0x000ea60000000800 */
[----:B------:R-:W-:Y:S01]  /*63b0*/  IMAD.X R4, RZ, RZ, ~R4, P1 ;  /* 0x000000ffff047224 */ /* 0x000fe200008e0e04 */
[----:B------:R-:W-:-:S03]  /*63c0*/  ISETP.NE.U32.AND P1, PT, RZ, UR6, PT ;  /* 0x00000006ff007c0c */ /* 0x000fc6000bf25070 */
[----:B------:R-:W-:Y:S01]  /*63d0*/  IMAD R10, R4, UR4, RZ ;  /* 0x00000004040a7c24 */ /* 0x000fe2000f8e02ff */
[----:B------:R-:W-:Y:S01]  /*63e0*/  ISETP.NE.AND.EX P1, PT, RZ, UR7, PT, P1 ;  /* 0x00000007ff007c0c */ /* 0x000fe2000bf25310 */
[----:B------:R-:W-:Y:S01]  /*63f0*/  IMAD.WIDE.U32 R4, R11, UR4, R2 ;  /* 0x000000040b047c25 */ /* 0x000fe2000f8e0002 */
[----:B------:R-:W-:-:S03]  /*6400*/  ULDC UR4, c[0x0][0x618] ;  /* 0x0001860000047ab9 */ /* 0x000fc60000000800 */
[----:B------:R-:W-:Y:S01]  /*6410*/  IMAD R11, R11, UR5, R10 ;  /* 0x000000050b0b7c24 */ /* 0x000fe2000f8e020a */
[----:B------:R-:W-:Y:S01]  /*6420*/  ULDC UR5, c[0x0][0x154] ;  /* 0x0000550000057ab9 */ /* 0x000fe20000000800 */
[----:B0-----:R-:W-:Y:S02]  /*6430*/  IMAD.MOV R10, RZ, RZ, -R20 ;  /* 0x000000ffff0a7224 */ /* 0x001fe400078e0a14 */
[----:B------:R-:W-:Y:S02]  /*6440*/  IMAD.IADD R5, R5, 0x1, R11 ;  /* 0x0000000105057824 */ /* 0x000fe400078e020b */
[----:B-1----:R-:W-:Y:S01]  /*6450*/  IMAD R17, R18, R10, R17 ;  /* 0x0000000a12117224 */ /* 0x002fe200078e0211 */
[----:B------:R-:W-:Y:S02]  /*6460*/  I2FP.F32.U32 R10, R6 ;  /* 0x00000006000a7245 */ /* 0x000fe40000201000 */
[--C-:B------:R-:W-:Y:S02]  /*6470*/  SHF.R.U64 R18, R4, UR4, R5.reuse ;  /* 0x0000000404127c19 */ /* 0x100fe40008001205 */
[----:B------:R-:W-:Y:S01]  /*6480*/  SHF.R.U32.HI R5, RZ, UR4, R5 ;  /* 0x00000004ff057c19 */ /* 0x000fe20008011605 */
[----:B------:R-:W-:Y:S01]  /*6490*/  FMUL R10, R10, UR5 ;  /* 0x000000050a0a7c20 */ /* 0x000fe20008400000 */
[----:B------:R-:W-:-:S02]  /*64a0*/  ULDC UR4, c[0x0][0x608] ;  /* 0x0001820000047ab9 */ /* 0x000fc40000000800 */
[--C-:B------:R-:W-:Y:S01]  /*64b0*/  SHF.R.U64 R20, R18, UR4, R5.reuse ;  /* 0x0000000412147c19 */ /* 0x100fe20008001205 */
[----:B------:R0:W1:Y:S01]  /*64c0*/  F2I.U32.TRUNC.NTZ R22, R10 ;  /* 0x0000000a00167305 */ /* 0x000062000020f000 */
[----:B------:R-:W-:Y:S01]  /*64d0*/  SHF.R.U32.HI R5, RZ, UR4, R5 ;  /* 0x00000004ff057c19 */ /* 0x000fe20008011605 */
[----:B------:R-:W-:-:S03]  /*64e0*/  ULDC UR4, c[0x0][0x658] ;  /* 0x0001960000047ab9 */ /* 0x000fc60000000800 */
[--C-:B------:R-:W-:Y:S02]  /*64f0*/  SHF.R.U64 R19, R20, UR4, R5.reuse ;  /* 0x0000000414137c19 */ /* 0x100fe40008001205 */
[----:B------:R-:W-:-:S03]  /*6500*/  SHF.R.U32.HI R23, RZ, UR4, R5 ;  /* 0x00000004ff177c19 */ /* 0x000fc60008011605 */
[----:B------:R-:W-:Y:S02]  /*6510*/  IMAD.MOV.U32 R4, RZ, RZ, R19 ;  /* 0x000000ffff047224 */ /* 0x000fe400078e0013 */
[----:B------:R-:W-:Y:S01]  /*6520*/  IMAD.MOV.U32 R5, RZ, RZ, R23 ;  /* 0x000000ffff057224 */ /* 0x000fe200078e0017 */
[----:B0-----:R-:W-:Y:S06]  /*6530*/  @!P1 BRA `(.L_x_118) ;  /* 0x0000000000289947 */ /* 0x001fec0003800000 */
        /* <DEDUP_REMOVED lines=10> */
.L_x_118:
[----:B------:R-:W-:Y:S01]  /*65e0*/  ULDC UR4, c[0x0][0x648] ;  /* 0x0001920000047ab9 */ /* 0x000fe20000000800 */
[----:B-1----:R-:W-:Y:S01]  /*65f0*/  IMAD.MOV R22, RZ, RZ, -R22 ;  /* 0x000000ffff167224 */ /* 0x002fe200078e0a16 */
[----:B------:R-:W-:Y:S01]  /*6600*/  SHF.R.U64 R5, R4, UR4, R5 ;  /* 0x0000000404057c19 */ /* 0x000fe20008001205 */
[----:B------:R-:W-:Y:S01]  /*6610*/  ULDC UR4, c[0x0][0x638] ;  /* 0x00018e0000047ab9 */ /* 0x000fe20000000800 */
[----:B------:R-:W-:Y:S01]  /*6620*/  LOP3.LUT R4, R20, UR17, RZ, 0xc0, !PT ;  /* 0x0000001114047c12 */ /* 0x000fe2000f8ec0ff */
[----:B--2---:R-:W-:Y:S01]  /*6630*/  @P4 IMAD R17, R21, R22, R6 ;  /* 0x0000001615114224 */ /* 0x004fe200078e0206 */
[----:B------:R-:W-:Y:S01]  /*6640*/  LOP3.LUT R18, R18, UR16, RZ, 0xc0, !PT ;  /* 0x0000001012127c12 */ /* 0x000fe2000f8ec0ff */
[----:B------:R-:W-:Y:S01]  /*6650*/  IMAD.MOV R6, RZ, RZ, -R5 ;  /* 0x000000ffff067224 */ /* 0x000fe200078e0a05 */
[----:B------:R-:W-:Y:S01]  /*6660*/  ULDC UR5, c[0x0][0x610] ;  /* 0x0001840000057ab9 */ /* 0x000fe20000000800 */
[----:B------:R-:W-:Y:S02]  /*6670*/  IMAD R4, R5, UR18, R4 ;  /* 0x0000001205047c24 */ /* 0x000fe4000f8e0204 */
[----:B------:R-:W-:Y:S01]  /*6680*/  IMAD R19, R6, UR4, R19 ;  /* 0x0000000406137c24 */ /* 0x000fe2000f8e0213 */
[----:B------:R-:W-:Y:S01]  /*6690*/  ULDC UR4, c[0x0][0x600] ;  /* 0x0001800000047ab9 */ /* 0x000fe20000000800 */
[----:B------:R-:W-:-:S02]  /*66a0*/  IMAD R17, R4, UR5, R17 ;  /* 0x0000000504117c24 */ /* 0x000fc4000f8e0211 */
[----:B------:R-:W-:Y:S02]  /*66b0*/  IMAD R6, R19, UR4, R18 ;  /* 0x0000000413067c24 */ /* 0x000fe4000f8e0212 */
[----:B------:R-:W-:Y:S02]  /*66c0*/  IMAD.MOV.U32 R10, RZ, RZ, 0x1 ;  /* 0x00000001ff0a7424 */ /* 0x000fe400078e00ff */
[----:B------:R-:W-:Y:S01]  /*66d0*/  IMAD.MOV.U32 R5, RZ, RZ, R16 ;  /* 0x000000ffff057224 */ /* 0x000fe200078e0010 */
[----:B------:R-:W-:Y:S02]  /*66e0*/  SEL R4, R6, R17, !P4 ;  /* 0x0000001106047207 */ /* 0x000fe40006000000 */
[----:B------:R-:W-:-:S07]  /*66f0*/  SEL R6, R17, R6, !P4 ;  /* 0x0000000611067207 */ /* 0x000fce0006000000 */
.L_x_116:
[----:B------:R-:W-:Y:S05]  /*6700*/  BSYNC B1 ;  /* 0x0000000000017941 */ /* 0x000fea0003800000 */
.L_x_115:
[----:B------:R-:W-:-:S13]  /*6710*/  LOP3.LUT P1, RZ, R10, 0xff, RZ, 0xc0, !PT ;  /* 0x000000ff0aff7812 */ /* 0x000fda000782c0ff */
[----:B------:R-:W-:Y:S05]  /*6720*/  @P1 BRA `(.L_x_119) ;  /* 0xfffffff4004c1947 */ /* 0x000fea000383ffff */
[----:B------:R-:W-:Y:S05]  /*6730*/  BSYNC B0 ;  /* 0x0000000000007941 */ /* 0x000fea0003800000 */
.L_x_107:
[----:B------:R-:W-:-:S03]  /*6740*/  UMOV UR4, 0xffffffff ;  /* 0xffffffff00047882 */ /* 0x000fc60000000000 */
[----:B------:R-:W-:Y:S05]  /*6750*/  BRA.DIV UR4, `(.L_x_120) ;  /* 0x00000022049c7947 */ /* 0x000fea000b800000 */
[----:B------:R-:W-:-:S13]  /*6760*/  ELECT P0, URZ, PT ;  /* 0x00000000003f782f */ /* 0x000fda0003800000 */
.L_x_188:
[----:B------:R-:W-:Y:S04]  /*6770*/  BSSY B0, `(.L_x_121) ;  /* 0x00001ff000007945 */ /* 0x000fe80003800000 */
[----:B------:R-:W-:Y:S05]  /*6780*/  @!P0 BRA `(.L_x_122) ;  /* 0x0000001c00f48947 */ /* 0x000fea0003800000 */
[----:B------:R-:W-:-:S04]  /*6790*/  LOP3.LUT R7, R7, 0x2, RZ, 0xfc, !PT ;  /* 0x0000000207077812 */ /* 0x000fc800078efcff */
[----:B------:R-:W-:-:S13]  /*67a0*/  ISETP.NE.AND P0, PT, R7, 0x3, PT ;  /* 0x000000030700780c */ /* 0x000fda0003f05270 */
[----:B------:R-:W-:Y:S05]  /*67b0*/  @!P0 BRA `(.L_x_123) ;  /* 0x0000000000048947 */ /* 0x000fea0003800000 */
[----:B------:R-:W-:Y:S01]  /*67c0*/  BPT.TRAP 0x1 ;  /* 0x000000040000795c */ /* 0x000fe20000300000 */
.L_x_123:
[----:B------:R-:W0:Y:S01]  /*67d0*/  S2R R3, SR_CgaCtaId ;  /* 0x0000000000037919 */ /* 0x000e220000008800 */
[----:B------:R-:W-:Y:S02]  /*67e0*/  MOV R0, 0x400 ;  /* 0x0000040000007802 */ /* 0x000fe40000000f00 */
[----:B------:R-:W-:Y:S02]  /*67f0*/  SHF.L.U32 R2, R13, 0x1f, RZ ;  /* 0x0000001f0d027819 */ /* 0x000fe400000006ff */
[----:B0-----:R-:W-:-:S05]  /*6800*/  LEA R3, R3, R0, 0x18 ;  /* 0x0000000003037211 */ /* 0x001fca00078ec0ff */
[----:B------:R-:W-:-:S04]  /*6810*/  VIADD R3, R3, 0x1c0 ;  /* 0x000001c003037836 */ /* 0x000fc80000000000 */
[C---:B------:R-:W-:Y:S02]  /*6820*/  IMAD R5, R12.reuse, 0x8, R3 ;  /* 0x000000080c057824 */ /* 0x040fe400078e0203 */
[----:B------:R-:W-:Y:S02]  /*6830*/  VIADD R12, R12, 0x1 ;  /* 0x000000010c0c7836 */ /* 0x000fe40000000000 */
[----:B------:R-:W0:Y:S03]  /*6840*/  SYNCS.PHASECHK.TRANS64.TRYWAIT P0, [R5+URZ], R2 ;  /* 0x00000002050075a7 */ /* 0x000e26000800017f */
[----:B------:R-:W-:-:S04]  /*6850*/  ISETP.NE.AND P1, PT, R12, 0x38, PT ;  /* 0x000000380c00780c */ /* 0x000fc80003f25270 */
[----:B------:R-:W-:Y:S02]  /*6860*/  SEL R0, RZ, 0x1, P1 ;  /* 0x00000001ff007807 */ /* 0x000fe40000800000 */
[----:B------:R-:W-:Y:S02]  /*6870*/  SEL R12, R12, RZ, P1 ;  /* 0x000000ff0c0c7207 */ /* 0x000fe40000800000 */
[----:B------:R-:W-:-:S03]  /*6880*/  LOP3.LUT R13, R13, R0, RZ, 0x3c, !PT ;  /* 0x000000000d0d7212 */ /* 0x000fc600078e3cff */
[----:B------:R-:W-:Y:S01]  /*6890*/  IMAD R7, R12, 0x8, R3 ;  /* 0x000000080c077824 */ /* 0x000fe200078e0203 */
[----:B------:R-:W-:Y:S01]  /*68a0*/  SHF.L.U32 R4, R13, 0x1f, RZ ;  /* 0x0000001f0d047819 */ /* 0x000fe200000006ff */
[----:B0-----:R-:W-:Y:S06]  /*68b0*/  @!P0 BRA `(.L_x_124) ;  /* 0x0000002000688947 */ /* 0x001fec0003800000 */
.L_x_189:
[----:B------:R-:W1:Y:S01]  /*68c0*/  SYNCS.PHASECHK.TRANS64.TRYWAIT P0, [R7+URZ], R4 ;  /* 0x00000004070075a7 */ /* 0x000e62000800017f */
[----:B------:R-:W-:-:S05]  /*68d0*/  VIADD R0, R12, 0x1 ;  /* 0x000000010c007836 */ /* 0x000fca0000000000 */
[----:B------:R-:W-:-:S04]  /*68e0*/  ISETP.NE.AND P1, PT, R0, 0x38, PT ;  /* 0x000000380000780c */ /* 0x000fc80003f25270 */
[----:B0-----:R-:W-:Y:S02]  /*68f0*/  SEL R2, RZ, 0x1, P1 ;  /* 0x00000001ff027807 */ /* 0x001fe40000800000 */
[----:B------:R-:W-:Y:S02]  /*6900*/  SEL R0, R0, RZ, P1 ;  /* 0x000000ff00007207 */ /* 0x000fe40000800000 */
[----:B------:R-:W-:-:S03]  /*6910*/  LOP3.LUT R13, R13, R2, RZ, 0x3c, !PT ;  /* 0x000000020d0d7212 */ /* 0x000fc600078e3cff */
[----:B------:R-:W-:Y:S01]  /*6920*/  IMAD R6, R0, 0x8, R3 ;  /* 0x0000000800067824 */ /* 0x000fe200078e0203 */
[----:B------:R-:W-:Y:S01]  /*6930*/  SHF.L.U32 R5, R13, 0x1f, RZ ;  /* 0x0000001f0d057819 */ /* 0x000fe200000006ff */
[----:B-1----:R-:W-:Y:S06]  /*6940*/  @!P0 BRA `(.L_x_125) ;  /* 0x0000002000588947 */ /* 0x002fec0003800000 */
.L_x_190:
[----:B------:R-:W1:Y:S01]  /*6950*/  SYNCS.PHASECHK.TRANS64.TRYWAIT P0, [R6+URZ], R5 ;  /* 0x00000005060075a7 */ /* 0x000e62000800017f */
[----:B------:R-:W-:-:S05]  /*6960*/  VIADD R0, R0, 0x1 ;  /* 0x0000000100007836 */ /* 0x000fca0000000000 */
[----:B------:R-:W-:-:S04]  /*6970*/  ISETP.NE.AND P1, PT, R0, 0x38, PT ;  /* 0x000000380000780c */ /* 0x000fc80003f25270 */
[----:B------:R-:W-:Y:S02]  /*6980*/  SEL R2, RZ, 0x1, P1 ;  /* 0x00000001ff027807 */ /* 0x000fe40000800000 */
[----:B------:R-:W-:Y:S02]  /*6990*/  SEL R0, R0, RZ, P1 ;  /* 0x000000ff00007207 */ /* 0x000fe40000800000 */
[----:B------:R-:W-:-:S03]  /*69a0*/  LOP3.LUT R13, R13, R2, RZ, 0x3c, !PT ;  /* 0x000000020d0d7212 */ /* 0x000fc600078e3cff */
[----:B0-----:R-:W-:Y:S01]  /*69b0*/  IMAD R7, R0, 0x8, R3 ;  /* 0x0000000800077824 */ /* 0x001fe200078e0203 */
[----:B------:R-:W-:Y:S01]  /*69c0*/  SHF.L.U32 R4, R13, 0x1f, RZ ;  /* 0x0000001f0d047819 */ /* 0x000fe200000006ff */
[----:B-1----:R-:W-:Y:S06]  /*69d0*/  @!P0 BRA `(.L_x_126) ;  /* 0x0000002000488947 */ /* 0x002fec0003800000 */
.L_x_191:
        /* <DEDUP_REMOVED lines=9> */
.L_x_192:
        /* <DEDUP_REMOVED lines=9> */
.L_x_193:
        /* <DEDUP_REMOVED lines=9> */
.L_x_194:
        /* <DEDUP_REMOVED lines=9> */
.L_x_195:
        /* <DEDUP_REMOVED lines=9> */
.L_x_196:
        /* <DEDUP_REMOVED lines=9> */
.L_x_197:
        /* <DEDUP_REMOVED lines=9> */
.L_x_198:
        /* <DEDUP_REMOVED lines=9> */
.L_x_199:
        /* <DEDUP_REMOVED lines=9> */
.L_x_200:
        /* <DEDUP_REMOVED lines=9> */
.L_x_201:
        /* <DEDUP_REMOVED lines=9> */
.L_x_202:
        /* <DEDUP_REMOVED lines=9> */
.L_x_203:
        /* <DEDUP_REMOVED lines=9> */
.L_x_204:
        /* <DEDUP_REMOVED lines=9> */
.L_x_205:
        /* <DEDUP_REMOVED lines=9> */
.L_x_206:
        /* <DEDUP_REMOVED lines=9> */
.L_x_207:
        /* <DEDUP_REMOVED lines=9> */
.L_x_208:
        /* <DEDUP_REMOVED lines=9> */
.L_x_209:
        /* <DEDUP_REMOVED lines=9> */
.L_x_210:
        /* <DEDUP_REMOVED lines=9> */
.L_x_211:
        /* <DEDUP_REMOVED lines=9> */
.L_x_212:
        /* <DEDUP_REMOVED lines=9> */
.L_x_213:
        /* <DEDUP_REMOVED lines=9> */
.L_x_214:
        /* <DEDUP_REMOVED lines=9> */
.L_x_215:
        /* <DEDUP_REMOVED lines=9> */
.L_x_216:
        /* <DEDUP_REMOVED lines=9> */
.L_x_217:
        /* <DEDUP_REMOVED lines=9> */
.L_x_218:
        /* <DEDUP_REMOVED lines=9> */
.L_x_219:
        /* <DEDUP_REMOVED lines=9> */
.L_x_220:
        /* <DEDUP_REMOVED lines=9> */
.L_x_221:
        /* <DEDUP_REMOVED lines=9> */
.L_x_222:
        /* <DEDUP_REMOVED lines=9> */
.L_x_223:
        /* <DEDUP_REMOVED lines=9> */
.L_x_224:
        /* <DEDUP_REMOVED lines=9> */
.L_x_225:
        /* <DEDUP_REMOVED lines=9> */
.L_x_226:
        /* <DEDUP_REMOVED lines=9> */
.L_x_227:
        /* <DEDUP_REMOVED lines=9> */
.L_x_228:
        /* <DEDUP_REMOVED lines=9> */
.L_x_229:
        /* <DEDUP_REMOVED lines=9> */
.L_x_230:
        /* <DEDUP_REMOVED lines=9> */
.L_x_231:
        /* <DEDUP_REMOVED lines=9> */
.L_x_232:
        /* <DEDUP_REMOVED lines=9> */
.L_x_233:
        /* <DEDUP_REMOVED lines=9> */
.L_x_234:
        /* <DEDUP_REMOVED lines=9> */
.L_x_235:
        /* <DEDUP_REMOVED lines=9> */
.L_x_236:
        /* <DEDUP_REMOVED lines=9> */
.L_x_237:
        /* <DEDUP_REMOVED lines=9> */
.L_x_238:
        /* <DEDUP_REMOVED lines=9> */
.L_x_239:
        /* <DEDUP_REMOVED lines=9> */
.L_x_240:
        /* <DEDUP_REMOVED lines=9> */
.L_x_241:
        /* <DEDUP_REMOVED lines=9> */
.L_x_242:
[----:B------:R-:W1:Y:S01]  /*8690*/  SYNCS.PHASECHK.TRANS64.TRYWAIT P0, [R6+URZ], R5 ;  /* 0x00000005060075a7 */ /* 0x000e62000800017f */
[----:B------:R-:W-:-:S05]  /*86a0*/  VIADD R0, R0, 0x1 ;  /* 0x0000000100007836 */ /* 0x000fca0000000000 */
[----:B------:R-:W-:-:S04]  /*86b0*/  ISETP.NE.AND P1, PT, R0, 0x38, PT ;  /* 0x000000380000780c */ /* 0x000fc80003f25270 */
[----:B------:R-:W-:Y:S02]  /*86c0*/  SEL R2, RZ, 0x1, P1 ;  /* 0x00000001ff027807 */ /* 0x000fe40000800000 */
[----:B------:R-:W-:Y:S02]  /*86d0*/  SEL R0, R0, RZ, P1 ;  /* 0x000000ff00007207 */ /* 0x000fe40000800000 */
[----:B------:R-:W-:Y:S01]  /*86e0*/  LOP3.LUT R2, R13, R2, RZ, 0x3c, !PT ;  /* 0x000000020d027212 */ /* 0x000fe200078e3cff */
[----:B-1----:R-:W-:Y:S06]  /*86f0*/  @!P0 BRA `(.L_x_178) ;  /* 0x0000001400108947 */ /* 0x002fec0003800000 */
.L_x_243:
[----:B------:R-:W-:Y:S01]  /*8700*/  IMAD R3, R0, 0x8, R3 ;  /* 0x0000000800037824 */ /* 0x000fe200078e0203 */
[----:B------:R-:W-:-:S07]  /*8710*/  SHF.L.U32 R0, R2, 0x1f, RZ ;  /* 0x0000001f02007819 */ /* 0x000fce00000006ff */
.L_x_179:
[----:B--2---:R2:W3:Y:S02]  /*8720*/  SYNCS.PHASECHK.TRANS64.TRYWAIT P0, [R3+URZ], R0 ;  /* 0x00000000030075a7 */ /* 0x0044e4000800017f */
[----:B---3--:R-:W-:Y:S05]  /*8730*/  @!P0 NANOSLEEP.SYNCS 0x989680 ;  /* 0x009896800000895d */ /* 0x008fea0003900000 */
[----:B------:R-:W3:Y:S02]  /*8740*/  @!P0 SYNCS.PHASECHK.TRANS64 P0, [R3+URZ], R0 ;  /* 0x00000000030085a7 */ /* 0x000ee4000800007f */
[----:B---3--:R-:W-:Y:S05]  /*8750*/  @!P0 BRA `(.L_x_179) ;  /* 0xfffffffc00f08947 */ /* 0x008fea000383ffff */
.L_x_122:
[----:B------:R-:W-:Y:S05]  /*8760*/  BSYNC B0 ;  /* 0x0000000000007941 */ /* 0x000fea0003800000 */
.L_x_121:
[----:B------:R-:W-:Y:S05]  /*8770*/  EXIT ;  /* 0x000000000000794d */ /* 0x000fea0003800000 */
.L_x_16:
[----:B0-----:R-:W-:-:S04]  /*8780*/  IMAD.U32 R15, RZ, RZ, UR15 ;  /* 0x0000000fff0f7e24 */ /* 0x001fc8000f8e00ff */
[----:B------:R0:W1:Y:S03]  /*8790*/  SYNCS.PHASECHK.TRANS64.TRYWAIT P0, [R15+URZ+-0x8], R14 ;  /* 0xfffff80e0f0075a7 */ /* 0x000066000800017f */
[----:B-1----:R-:W-:Y:S05]  /*87a0*/  @!P0 NANOSLEEP.SYNCS 0x989680 ;  /* 0x009896800000895d */ /* 0x002fea0003900000 */
[----:B------:R-:W1:Y:S02]  /*87b0*/  @!P0 SYNCS.PHASECHK.TRANS64 P0, [R15+URZ+-0x8], R14 ;  /* 0xfffff80e0f0085a7 */ /* 0x000e64000800007f */
[----:B-1----:R-:W-:Y:S05]  /*87c0*/  @!P0 BRA `(.L_x_16) ;  /* 0xfffffffc00ec8947 */ /* 0x002fea000383ffff */
[----:B------:R-:W-:Y:S05]  /*87d0*/  BRA `(.L_x_180) ;  /* 0xffffff9000e87947 */ /* 0x000fea000383ffff */
.L_x_21:
[----:B-1----:R-:W-:-:S04]  /*87e0*/  IMAD.U32 R15, RZ, RZ, UR6 ;  /* 0x00000006ff0f7e24 */ /* 0x002fc8000f8e00ff */
[----:B------:R1:W2:Y:S03]  /*87f0*/  SYNCS.PHASECHK.TRANS64.TRYWAIT P0, [R15+URZ], R14 ;  /* 0x0000000e0f0075a7 */ /* 0x0002a6000800017f */
[----:B--2---:R-:W-:Y:S05]  /*8800*/  @!P0 NANOSLEEP.SYNCS 0x989680 ;  /* 0x009896800000895d */ /* 0x004fea0003900000 */
[----:B------:R-:W2:Y:S02]  /*8810*/  @!P0 SYNCS.PHASECHK.TRANS64 P0, [R15+URZ], R14 ;  /* 0x0000000e0f0085a7 */ /* 0x000ea4000800007f */
[----:B--2---:R-:W-:Y:S05]  /*8820*/  @!P0 BRA `(.L_x_21) ;  /* 0xfffffffc00ec8947 */ /* 0x004fea000383ffff */
[----:B------:R-:W-:Y:S05]  /*8830*/  BRA `(.L_x_20) ;  /* 0xffffff9400907947 */ /* 0x000fea000383ffff */
.L_x_27:
[----:B-1----:R-:W-:-:S04]  /*8840*/  IMAD.U32 R16, RZ, RZ, UR9 ;  /* 0x00000009ff107e24 */ /* 0x002fc8000f8e00ff */
[----:B------:R1:W2:Y:S03]  /*8850*/  SYNCS.PHASECHK.TRANS64.TRYWAIT P0, [R16+URZ], R15 ;  /* 0x0000000f100075a7 */ /* 0x0002a6000800017f */
[----:B--2---:R-:W-:Y:S05]  /*8860*/  @!P0 NANOSLEEP.SYNCS 0x989680 ;  /* 0x009896800000895d */ /* 0x004fea0003900000 */
[----:B------:R-:W2:Y:S02]  /*8870*/  @!P0 SYNCS.PHASECHK.TRANS64 P0, [R16+URZ], R15 ;  /* 0x0000000f100085a7 */ /* 0x000ea4000800007f */
[----:B--2---:R-:W-:Y:S05]  /*8880*/  @!P0 BRA `(.L_x_27) ;  /* 0xfffffffc00ec8947 */ /* 0x004fea000383ffff */
[----:B------:R-:W-:Y:S05]  /*8890*/  BRA `(.L_x_26) ;  /* 0xffffff9800d07947 */ /* 0x000fea000383ffff */
.L_x_35:
[----:B0-----:R-:W-:-:S04]  /*88a0*/  IMAD.U32 R15, RZ, RZ, UR15 ;  /* 0x0000000fff0f7e24 */ /* 0x001fc8000f8e00ff */
[----:B------:R0:W1:Y:S03]  /*88b0*/  SYNCS.PHASECHK.TRANS64.TRYWAIT P0, [R15+URZ+0x8], R14 ;  /* 0x0000080e0f0075a7 */ /* 0x000066000800017f */
[----:B-1----:R-:W-:Y:S05]  /*88c0*/  @!P0 NANOSLEEP.SYNCS 0x989680 ;  /* 0x009896800000895d */ /* 0x002fea0003900000 */
[----:B------:R-:W1:Y:S02]  /*88d0*/  @!P0 SYNCS.PHASECHK.TRANS64 P0, [R15+URZ+0x8], R14 ;  /* 0x0000080e0f0085a7 */ /* 0x000e64000800007f */
[----:B-1----:R-:W-:Y:S05]  /*88e0*/  @!P0 BRA `(.L_x_35) ;  /* 0xfffffffc00ec8947 */ /* 0x002fea000383ffff */
[----:B------:R-:W-:Y:S05]  /*88f0*/  BRA `(.L_x_181) ;  /* 0xffffffa000f47947 */ /* 0x000fea000383ffff */
.L_x_108:
[----:B------:R-:W-:Y:S01]  /*8900*/  BSSY B1, `(.L_x_182) ;  /* 0x0000006000017945 */ /* 0x000fe20003800000 */
[----:B------:R-:W-:-:S07]  /*8910*/  IMAD.MOV.U32 R10, RZ, RZ, -0x1 ;  /* 0xffffffffff0a7424 */ /* 0x000fce00078e00ff */
[----:B------:R-:W-:Y:S05]  /*8920*/  WARPSYNC.COLLECTIVE R10, `(.L_x_183) ;  /* 0x000000000a0c7348 */ /* 0x000fea0003c00000 */
[----:B------:R-:W-:Y:S02]  /*8930*/  ELECT P1, UR62, PT ;  /* 0x00000000003e782f */ /* 0x000fe40003820000 */
[----:B------:R-:W-:Y:S01]  /*8940*/  MOV R10, UR62 ;  /* 0x0000003e000a7c02 */ /* 0x000fe20008000f00 */
[----:B------:R-:W-:Y:S10]  /*8950*/  ENDCOLLECTIVE ;  /* 0x000000000000791b */ /* 0x000ff40003800000 */
.L_x_183:
[----:B------:R-:W-:Y:S05]  /*8960*/  BSYNC B1 ;  /* 0x0000000000017941 */ /* 0x000fea0003800000 */
.L_x_182:
[----:B------:R-:W-:Y:S05]  /*8970*/  BRA `(.L_x_184) ;  /* 0xffffffd000c47947 */ /* 0x000fea000383ffff */
.L_x_111:
[----:B-1----:R1:W2:Y:S02]  /*8980*/  SYNCS.PHASECHK.TRANS64.TRYWAIT P1, [R19+URZ+0x1c0], R10 ;  /* 0x0001c00a130075a7 */ /* 0x0022a4000802017f */
[----:B--2---:R-:W-:Y:S05]  /*8990*/  @!P1 NANOSLEEP.SYNCS 0x989680 ;  /* 0x009896800000995d */ /* 0x004fea0003900000 */
[----:B------:R-:W2:Y:S02]  /*89a0*/  @!P1 SYNCS.PHASECHK.TRANS64 P1, [R19+URZ+0x1c0], R10 ;  /* 0x0001c00a130095a7 */ /* 0x000ea4000802007f */
[----:B--2---:R-:W-:Y:S05]  /*89b0*/  @!P1 BRA `(.L_x_111) ;  /* 0xfffffffc00f09947 */ /* 0x004fea000383ffff */
[----:B------:R-:W-:Y:S05]  /*89c0*/  BRA `(.L_x_185) ;  /* 0xffffffd000f87947 */ /* 0x000fea000383ffff */
.L_x_120:
[----:B------:R-:W-:Y:S01]  /*89d0*/  BSSY B0, `(.L_x_186) ;  /* 0x0000006000007945 */ /* 0x000fe20003800000 */
[----:B------:R-:W-:-:S07]  /*89e0*/  IMAD.MOV.U32 R10, RZ, RZ, -0x1 ;  /* 0xffffffffff0a7424 */ /* 0x000fce00078e00ff */
[----:B------:R-:W-:Y:S05]  /*89f0*/  WARPSYNC.COLLECTIVE R10, `(.L_x_187) ;  /* 0x000000000a0c7348 */ /* 0x000fea0003c00000 */
[----:B------:R-:W-:Y:S02]  /*8a00*/  ELECT P1, UR62, PT ;  /* 0x00000000003e782f */ /* 0x000fe40003820000 */
[----:B------:R-:W-:Y:S01]  /*8a10*/  MOV R10, UR62 ;  /* 0x0000003e000a7c02 */ /* 0x000fe20008000f00 */
[----:B------:R-:W-:Y:S10]  /*8a20*/  ENDCOLLECTIVE ;  /* 0x000000000000791b */ /* 0x000ff40003800000 */
.L_x_187:
[----:B------:R-:W-:Y:S05]  /*8a30*/  BSYNC B0 ;  /* 0x0000000000007941 */ /* 0x000fea0003800000 */
.L_x_186:
[----:B------:R-:W-:Y:S01]  /*8a40*/  PLOP3.LUT P0, PT, P1, PT, PT, 0x80, 0x0 ;  /* 0x000000000000781c */ /* 0x000fe20000f0f070 */
[----:B------:R-:W-:-:S12]  /*8a50*/  BRA `(.L_x_188) ;  /* 0xffffffdc00447947 */ /* 0x000fd8000383ffff */
.L_x_124:
[----:B0-----:R0:W1:Y:S02]  /*8a60*/  SYNCS.PHASECHK.TRANS64.TRYWAIT P0, [R5+URZ], R2 ;  /* 0x00000002050075a7 */ /* 0x001064000800017f */
[----:B-1----:R-:W-:Y:S05]  /*8a70*/  @!P0 NANOSLEEP.SYNCS 0x989680 ;  /* 0x009896800000895d */ /* 0x002fea0003900000 */
[----:B------:R-:W1:Y:S02]  /*8a80*/  @!P0 SYNCS.PHASECHK.TRANS64 P0, [R5+URZ], R2 ;  /* 0x00000002050085a7 */ /* 0x000e64000800007f */
[----:B-1----:R-:W-:Y:S05]  /*8a90*/  @!P0 BRA `(.L_x_124) ;  /* 0xfffffffc00f08947 */ /* 0x002fea000383ffff */
[----:B------:R-:W-:Y:S05]  /*8aa0*/  BRA `(.L_x_189) ;  /* 0xffffffdc00847947 */ /* 0x000fea000383ffff */
.L_x_125:
[----:B0-----:R0:W1:Y:S02]  /*8ab0*/  SYNCS.PHASECHK.TRANS64.TRYWAIT P0, [R7+URZ], R4 ;  /* 0x00000004070075a7 */ /* 0x001064000800017f */
[----:B-1----:R-:W-:Y:S05]  /*8ac0*/  @!P0 NANOSLEEP.SYNCS 0x989680 ;  /* 0x009896800000895d */ /* 0x002fea0003900000 */
[----:B------:R-:W1:Y:S02]  /*8ad0*/  @!P0 SYNCS.PHASECHK.TRANS64 P0, [R7+URZ], R4 ;  /* 0x00000004070085a7 */ /* 0x000e64000800007f */
[----:B-1----:R-:W-:Y:S05]  /*8ae0*/  @!P0 BRA `(.L_x_125) ;  /* 0xfffffffc00f08947 */ /* 0x002fea000383ffff */
[----:B------:R-:W-:Y:S05]  /*8af0*/  BRA `(.L_x_190) ;  /* 0xffffffdc00947947 */ /* 0x000fea000383ffff */
.L_x_126:
[----:B0-----:R0:W1:Y:S02]  /*8b00*/  SYNCS.PHASECHK.TRANS64.TRYWAIT P0, [R6+URZ], R5 ;  /* 0x00000005060075a7 */ /* 0x001064000800017f */
[----:B-1----:R-:W-:Y:S05]  /*8b10*/  @!P0 NANOSLEEP.SYNCS 0x989680 ;  /* 0x009896800000895d */ /* 0x002fea0003900000 */
[----:B------:R-:W1:Y:S02]  /*8b20*/  @!P0 SYNCS.PHASECHK.TRANS64 P0, [R6+URZ], R5 ;  /* 0x00000005060085a7 */ /* 0x000e64000800007f */
[----:B-1----:R-:W-:Y:S05]  /*8b30*/  @!P0 BRA `(.L_x_126) ;  /* 0xfffffffc00f08947 */ /* 0x002fea000383ffff */
[----:B------:R-:W-:Y:S05]  /*8b40*/  BRA `(.L_x_191) ;  /* 0xffffffdc00a47947 */ /* 0x000fea000383ffff */
.L_x_127:
[----:B0-----:R0:W1:Y:S02]  /*8b50*/  SYNCS.PHASECHK.TRANS64.TRYWAIT P0, [R7+URZ], R4 ;  /* 0x00000004070075a7 */ /* 0x001064000800017f */
[----:B-1----:R-:W-:Y:S05]  /*8b60*/  @!P0 NANOSLEEP.SYNCS 0x989680 ;  /* 0x009896800000895d */ /* 0x002fea0003900000 */
[----:B------:R-:W1:Y:S02]  /*8b70*/  @!P0 SYNCS.PHASECHK.TRANS64 P0, [R7+URZ], R4 ;  /* 0x00000004070085a7 */ /* 0x000e64000800007f */
[----:B-1----:R-:W-:Y:S05]  /*8b80*/  @!P0 BRA `(.L_x_127) ;  /* 0xfffffffc00f08947 */ /* 0x002fea000383ffff */
[----:B------:R-:W-:Y:S05]  /*8b90*/  BRA `(.L_x_192) ;  /* 0xffffffdc00b47947 */ /* 0x000fea000383ffff */
.L_x_128:
[----:B0-----:R0:W1:Y:S02]  /*8ba0*/  SYNCS.PHASECHK.TRANS64.TRYWAIT P0, [R6+URZ], R5 ;  /* 0x00000005060075a7 */ /* 0x001064000800017f */
[----:B-1----:R-:W-:Y:S05]  /*8bb0*/  @!P0 NANOSLEEP.SYNCS 0x989680 ;  /* 0x009896800000895d */ /* 0x002fea0003900000 */
[----:B------:R-:W1:Y:S02]  /*8bc0*/  @!P0 SYNCS.PHASECHK.TRANS64 P0, [R6+URZ], R5 ;  /* 0x00000005060085a7 */ /* 0x000e64000800007f */
[----:B-1----:R-:W-:Y:S05]  /*8bd0*/  @!P0 BRA `(.L_x_128) ;  /* 0xfffffffc00f08947 */ /* 0x002fea000383ffff */
[----:B------:R-:W-:Y:S05]  /*8be0*/  BRA `(.L_x_193) ;  /* 0xffffffdc00c47947 */ /* 0x000fea000383ffff */
.L_x_129:
[----:B0-----:R0:W1:Y:S02]  /*8bf0*/  SYNCS.PHASECHK.TRANS64.TRYWAIT P0, [R7+URZ], R4 ;  /* 0x00000004070075a7 */ /* 0x001064000800017f */
[----:B-1----:R-:W-:Y:S05]  /*8c00*/  @!P0 NANOSLEEP.SYNCS 0x989680 ;  /* 0x009896800000895d */ /* 0x002fea0003900000 */
[----:B------:R-:W1:Y:S02]  /*8c10*/  @!P0 SYNCS.PHASECHK.TRANS64 P0, [R7+URZ], R4 ;  /* 0x00000004070085a7 */ /* 0x000e64000800007f */
[----:B-1----:R-:W-:Y:S05]  /*8c20*/  @!P0 BRA `(.L_x_129) ;  /* 0xfffffffc00f08947 */ /* 0x002fea000383ffff */
[----:B------:R-:W-:Y:S05]  /*8c30*/  BRA `(.L_x_194) ;  /* 0xffffffdc00d47947 */ /* 0x000fea000383ffff */
.L_x_130:
[----:B0-----:R0:W1:Y:S02]  /*8c40*/  SYNCS.PHASECHK.TRANS64.TRYWAIT P0, [R6+URZ], R5 ;  /* 0x00000005060075a7 */ /* 0x001064000800017f */
[----:B-1----:R-:W-:Y:S05]  /*8c50*/  @!P0 NANOSLEEP.SYNCS 0x989680 ;  /* 0x009896800000895d */ /* 0x002fea0003900000 */
[----:B------:R-:W1:Y:S02]  /*8c60*/  @!P0 SYNCS.PHASECHK.TRANS64 P0, [R6+URZ], R5 ;  /* 0x00000005060085a7 */ /* 0x000e64000800007f */
[----:B-1----:R-:W-:Y:S05]  /*8c70*/  @!P0 BRA `(.L_x_130) ;  /* 0xfffffffc00f08947 */ /* 0x002fea000383ffff */
[----:B------:R-:W-:Y:S05]  /*8c80*/  BRA `(.L_x_195) ;  /* 0xffffffdc00e47947 */ /* 0x000fea000383ffff */
.L_x_131:
[----:B0-----:R0:W1:Y:S02]  /*8c90*/  SYNCS.PHASECHK.TRANS64.TRYWAIT P0, [R7+URZ], R4 ;  /* 0x00000004070075a7 */ /* 0x001064000800017f */
[----:B-1----:R-:W-:Y:S05]  /*8ca0*/  @!P0 NANOSLEEP.SYNCS 0x989680 ;  /* 0x009896800000895d */ /* 0x002fea0003900000 */
[----:B------:R-:W1:Y:S02]  /*8cb0*/  @!P0 SYNCS.PHASECHK.TRANS64 P0, [R7+URZ], R4 ;  /* 0x00000004070085a7 */ /* 0x000e64000800007f */
[----:B-1----:R-:W-:Y:S05]  /*8cc0*/  @!P0 BRA `(.L_x_131) ;  /* 0xfffffffc00f08947 */ /* 0x002fea000383ffff */
[----:B------:R-:W-:Y:S05]  /*8cd0*/  BRA `(.L_x_196) ;  /* 0xffffffdc00f47947 */ /* 0x000fea000383ffff */
.L_x_132:
[----:B0-----:R0:W1:Y:S02]  /*8ce0*/  SYNCS.PHASECHK.TRANS64.TRYWAIT P0, [R6+URZ], R5 ;  /* 0x00000005060075a7 */ /* 0x001064000800017f */
[----:B-1----:R-:W-:Y:S05]  /*8cf0*/  @!P0 NANOSLEEP.SYNCS 0x989680 ;  /* 0x009896800000895d */ /* 0x002fea0003900000 */
[----:B------:R-:W1:Y:S02]  /*8d00*/  @!P0 SYNCS.PHASECHK.TRANS64 P0, [R6+URZ], R5 ;  /* 0x00000005060085a7 */ /* 0x000e64000800007f */
[----:B-1----:R-:W-:Y:S05]  /*8d10*/  @!P0 BRA `(.L_x_132) ;  /* 0xfffffffc00f08947 */ /* 0x002fea000383ffff */
[----:B------:R-:W-:Y:S05]  /*8d20*/  BRA `(.L_x_197) ;  /* 0xffffffe000047947 */ /* 0x000fea000383ffff */
.L_x_133:
[----:B0-----:R0:W1:Y:S02]  /*8d30*/  SYNCS.PHASECHK.TRANS64.TRYWAIT P0, [R7+URZ], R4 ;  /* 0x00000004070075a7 */ /* 0x001064000800017f */
[----:B-1----:R-:W-:Y:S05]  /*8d40*/  @!P0 NANOSLEEP.SYNCS 0x989680 ;  /* 0x009896800000895d */ /* 0x002fea0003900000 */
[----:B------:R-:W1:Y:S02]  /*8d50*/  @!P0 SYNCS.PHASECHK.TRANS64 P0, [R7+URZ], R4 ;  /* 0x00000004070085a7 */ /* 0x000e64000800007f */
[----:B-1----:R-:W-:Y:S05]  /*8d60*/  @!P0 BRA `(.L_x_133) ;  /* 0xfffffffc00f08947 */ /* 0x002fea000383ffff */
[----:B------:R-:W-:Y:S05]  /*8d70*/  BRA `(.L_x_198) ;  /* 0xffffffe000147947 */ /* 0x000fea000383ffff */
.L_x_134:
[----:B0-----:R0:W1:Y:S02]  /*8d80*/  SYNCS.PHASECHK.TRANS64.TRYWAIT P0, [R6+URZ], R5 ;  /* 0x00000005060075a7 */ /* 0x001064000800017f */
[----:B-1----:R-:W-:Y:S05]  /*8d90*/  @!P0 NANOSLEEP.SYNCS 0x989680 ;  /* 0x009896800000895d */ /* 0x002fea0003900000 */
[----:B------:R-:W1:Y:S02]  /*8da0*/  @!P0 SYNCS.PHASECHK.TRANS64 P0, [R6+URZ], R5 ;  /* 0x00000005060085a7 */ /* 0x000e64000800007f */
[----:B-1----:R-:W-:Y:S05]  /*8db0*/  @!P0 BRA `(.L_x_134) ;  /* 0xfffffffc00f08947 */ /* 0x002fea000383ffff */
[----:B------:R-:W-:Y:S05]  /*8dc0*/  BRA `(.L_x_199) ;  /* 0xffffffe000247947 */ /* 0x000fea000383ffff */
.L_x_135:
[----:B0-----:R0:W1:Y:S02]  /*8dd0*/  SYNCS.PHASECHK.TRANS64.TRYWAIT P0, [R7+URZ], R4 ;  /* 0x00000004070075a7 */ /* 0x001064000800017f */
[----:B-1----:R-:W-:Y:S05]  /*8de0*/  @!P0 NANOSLEEP.SYNCS 0x989680 ;  /* 0x009896800000895d */ /* 0x002fea0003900000 */
[----:B------:R-:W1:Y:S02]  /*8df0*/  @!P0 SYNCS.PHASECHK.TRANS64 P0, [R7+URZ], R4 ;  /* 0x00000004070085a7 */ /* 0x000e64000800007f */
[----:B-1----:R-:W-:Y:S05]  /*8e00*/  @!P0 BRA `(.L_x_135) ;  /* 0xfffffffc00f08947 */ /* 0x002fea000383ffff */
[----:B------:R-:W-:Y:S05]  /*8e10*/  BRA `(.L_x_200) ;  /* 0xffffffe000347947 */ /* 0x000fea000383ffff */
.L_x_136:
[----:B0-----:R0:W1:Y:S02]  /*8e20*/  SYNCS.PHASECHK.TRANS64.TRYWAIT P0, [R6+URZ], R5 ;  /* 0x00000005060075a7 */ /* 0x001064000800017f */
[----:B-1----:R-:W-:Y:S05]  /*8e30*/  @!P0 NANOSLEEP.SYNCS 0x989680 ;  /* 0x009896800000895d */ /* 0x002fea0003900000 */
[----:B------:R-:W1:Y:S02]  /*8e40*/  @!P0 SYNCS.PHASECHK.TRANS64 P0, [R6+URZ], R5 ;  /* 0x00000005060085a7 */ /* 0x000e64000800007f */
[----:B-1----:R-:W-:Y:S05]  /*8e50*/  @!P0 BRA `(.L_x_136) ;  /* 0xfffffffc00f08947 */ /* 0x002fea000383ffff */
[----:B------:R-:W-:Y:S05]  /*8e60*/  BRA `(.L_x_201) ;  /* 0xffffffe000447947 */ /* 0x000fea000383ffff */
.L_x_137:
[----:B0-----:R0:W1:Y:S02]  /*8e70*/  SYNCS.PHASECHK.TRANS64.TRYWAIT P0, [R7+URZ], R4 ;  /* 0x00000004070075a7 */ /* 0x001064000800017f */
[----:B-1----:R-:W-:Y:S05]  /*8e80*/  @!P0 NANOSLEEP.SYNCS 0x989680 ;  /* 0x009896800000895d */ /* 0x002fea0003900000 */
[----:B------:R-:W1:Y:S02]  /*8e90*/  @!P0 SYNCS.PHASECHK.TRANS64 P0, [R7+URZ], R4 ;  /* 0x00000004070085a7 */ /* 0x000e64000800007f */
[----:B-1----:R-:W-:Y:S05]  /*8ea0*/  @!P0 BRA `(.L_x_137) ;  /* 0xfffffffc00f08947 */ /* 0x002fea000383ffff */
[----:B------:R-:W-:Y:S05]  /*8eb0*/  BRA `(.L_x_202) ;  /* 0xffffffe000547947 */ /* 0x000fea000383ffff */
.L_x_138:
[----:B0-----:R0:W1:Y:S02]  /*8ec0*/  SYNCS.PHASECHK.TRANS64.TRYWAIT P0, [R6+URZ], R5 ;  /* 0x00000005060075a7 */ /* 0x001064000800017f */
[----:B-1----:R-:W-:Y:S05]  /*8ed0*/  @!P0 NANOSLEEP.SYNCS 0x989680 ;  /* 0x009896800000895d */ /* 0x002fea0003900000 */
[----:B------:R-:W1:Y:S02]  /*8ee0*/  @!P0 SYNCS.PHASECHK.TRANS64 P0, [R6+URZ], R5 ;  /* 0x00000005060085a7 */ /* 0x000e64000800007f */
[----:B-1----:R-:W-:Y:S05]  /*8ef0*/  @!P0 BRA `(.L_x_138) ;  /* 0xfffffffc00f08947 */ /* 0x002fea000383ffff */
[----:B------:R-:W-:Y:S05]  /*8f00*/  BRA `(.L_x_203) ;  /* 0xffffffe000647947 */ /* 0x000fea000383ffff */
.L_x_139:
[----:B0-----:R0:W1:Y:S02]  /*8f10*/  SYNCS.PHASECHK.TRANS64.TRYWAIT P0, [R7+URZ], R4 ;  /* 0x00000004070075a7 */ /* 0x001064000800017f */
[----:B-1----:R-:W-:Y:S05]  /*8f20*/  @!P0 NANOSLEEP.SYNCS 0x989680 ;  /* 0x009896800000895d */ /* 0x002fea0003900000 */
[----:B------:R-:W1:Y:S02]  /*8f30*/  @!P0 SYNCS.PHASECHK.TRANS64 P0, [R7+URZ], R4 ;  /* 0x00000004070085a7 */ /* 0x000e64000800007f */
[----:B-1----:R-:W-:Y:S05]  /*8f40*/  @!P0 BRA `(.L_x_139) ;  /* 0xfffffffc00f08947 */ /* 0x002fea000383ffff */
[----:B------:R-:W-:Y:S05]  /*8f50*/  BRA `(.L_x_204) ;  /* 0xffffffe000747947 */ /* 0x000fea000383ffff */
.L_x_140:
[----:B0-----:R0:W1:Y:S02]  /*8f60*/  SYNCS.PHASECHK.TRANS64.TRYWAIT P0, [R6+URZ], R5 ;  /* 0x00000005060075a7 */ /* 0x001064000800017f */
[----:B-1----:R-:W-:Y:S05]  /*8f70*/  @!P0 NANOSLEEP.SYNCS 0x989680 ;  /* 0x009896800000895d */ /* 0x002fea0003900000 */
[----:B------:R-:W1:Y:S02]  /*8f80*/  @!P0 SYNCS.PHASECHK.TRANS64 P0, [R6+URZ], R5 ;  /* 0x00000005060085a7 */ /* 0x000e64000800007f */
[----:B-1----:R-:W-:Y:S05]  /*8f90*/  @!P0 BRA `(.L_x_140) ;  /* 0xfffffffc00f08947 */ /* 0x002fea000383ffff */
[----:B------:R-:W-:Y:S05]  /*8fa0*/  BRA `(.L_x_205) ;  /* 0xffffffe000847947 */ /* 0x000fea000383ffff */
.L_x_141:
[----:B0-----:R0:W1:Y:S02]  /*8fb0*/  SYNCS.PHASECHK.TRANS64.TRYWAIT P0, [R7+URZ], R4 ;  /* 0x00000004070075a7 */ /* 0x001064000800017f */
[----:B-1----:R-:W-:Y:S05]  /*8fc0*/  @!P0 NANOSLEEP.SYNCS 0x989680 ;  /* 0x009896800000895d */ /* 0x002fea0003900000 */
[----:B------:R-:W1:Y:S02]  /*8fd0*/  @!P0 SYNCS.PHASECHK.TRANS64 P0, [R7+URZ], R4 ;  /* 0x00000004070085a7 */ /* 0x000e64000800007f */
[----:B-1----:R-:W-:Y:S05]  /*8fe0*/  @!P0 BRA `(.L_x_141) ;  /* 0xfffffffc00f08947 */ /* 0x002fea000383ffff */
[----:B------:R-:W-:Y:S05]  /*8ff0*/  BRA `(.L_x_206) ;  /* 0xffffffe000947947 */ /* 0x000fea000383ffff */
.L_x_142:
[----:B0-----:R0:W1:Y:S02]  /*9000*/  SYNCS.PHASECHK.TRANS64.TRYWAIT P0, [R6+URZ], R5 ;  /* 0x00000005060075a7 */ /* 0x001064000800017f */
[----:B-1----:R-:W-:Y:S05]  /*9010*/  @!P0 NANOSLEEP.SYNCS 0x989680 ;  /* 0x009896800000895d */ /* 0x002fea0003900000 */
[----:B------:R-:W1:Y:S02]  /*9020*/  @!P0 SYNCS.PHASECHK.TRANS64 P0, [R6+URZ], R5 ;  /* 0x00000005060085a7 */ /* 0x000e64000800007f */
[----:B-1----:R-:W-:Y:S05]  /*9030*/  @!P0 BRA `(.L_x_142) ;  /* 0xfffffffc00f08947 */ /* 0x002fea000383ffff */
[----:B------:R-:W-:Y:S05]  /*9040*/  BRA `(.L_x_207) ;  /* 0xffffffe000a47947 */ /* 0x000fea000383ffff */
.L_x_143:
[----:B0-----:R0:W1:Y:S02]  /*9050*/  SYNCS.PHASECHK.TRANS64.TRYWAIT P0, [R7+URZ], R4 ;  /* 0x00000004070075a7 */ /* 0x001064000800017f */
[----:B-1----:R-:W-:Y:S05]  /*9060*/  @!P0 NANOSLEEP.SYNCS 0x989680 ;  /* 0x009896800000895d */ /* 0x002fea0003900000 */
[----:B------:R-:W1:Y:S02]  /*9070*/  @!P0 SYNCS.PHASECHK.TRANS64 P0, [R7+URZ], R4 ;  /* 0x00000004070085a7 */ /* 0x000e64000800007f */
[----:B-1----:R-:W-:Y:S05]  /*9080*/  @!P0 BRA `(.L_x_143) ;  /* 0xfffffffc00f08947 */ /* 0x002fea000383ffff */
[----:B------:R-:W-:Y:S05]  /*9090*/  BRA `(.L_x_208) ;  /* 0xffffffe000b47947 */ /* 0x000fea000383ffff */
.L_x_144:
[----:B0-----:R0:W1:Y:S02]  /*90a0*/  SYNCS.PHASECHK.TRANS64.TRYWAIT P0, [R6+URZ], R5 ;  /* 0x00000005060075a7 */ /* 0x001064000800017f */
[----:B-1----:R-:W-:Y:S05]  /*90b0*/  @!P0 NANOSLEEP.SYNCS 0x989680 ;  /* 0x009896800000895d */ /* 0x002fea0003900000 */
[----:B------:R-:W1:Y:S02]  /*90c0*/  @!P0 SYNCS.PHASECHK.TRANS64 P0, [R6+URZ], R5 ;  /* 0x00000005060085a7 */ /* 0x000e64000800007f */
[----:B-1----:R-:W-:Y:S05]  /*90d0*/  @!P0 BRA `(.L_x_144) ;  /* 0xfffffffc00f08947 */ /* 0x002fea000383ffff */
[----:B------:R-:W-:Y:S05]  /*90e0*/  BRA `(.L_x_209) ;  /* 0xffffffe000c47947 */ /* 0x000fea000383ffff */
.L_x_145:
[----:B0-----:R0:W1:Y:S02]  /*90f0*/  SYNCS.PHASECHK.TRANS64.TRYWAIT P0, [R7+URZ], R4 ;  /* 0x00000004070075a7 */ /* 0x001064000800017f */
[----:B-1----:R-:W-:Y:S05]  /*9100*/  @!P0 NANOSLEEP.SYNCS 0x989680 ;  /* 0x009896800000895d */ /* 0x002fea0003900000 */
[----:B------:R-:W1:Y:S02]  /*9110*/  @!P0 SYNCS.PHASECHK.TRANS64 P0, [R7+URZ], R4 ;  /* 0x00000004070085a7 */ /* 0x000e64000800007f */
[----:B-1----:R-:W-:Y:S05]  /*9120*/  @!P0 BRA `(.L_x_145) ;  /* 0xfffffffc00f08947 */ /* 0x002fea000383ffff */
[----:B------:R-:W-:Y:S05]  /*9130*/  BRA `(.L_x_210) ;  /* 0xffffffe000d47947 */ /* 0x000fea000383ffff */
.L_x_146:
[----:B0-----:R0:W1:Y:S02]  /*9140*/  SYNCS.PHASECHK.TRANS64.TRYWAIT P0, [R6+URZ], R5 ;  /* 0x00000005060075a7 */ /* 0x001064000800017f */
[----:B-1----:R-:W-:Y:S05]  /*9150*/  @!P0 NANOSLEEP.SYNCS 0x989680 ;  /* 0x009896800000895d */ /* 0x002fea0003900000 */
[----:B------:R-:W1:Y:S02]  /*9160*/  @!P0 SYNCS.PHASECHK.TRANS64 P0, [R6+URZ], R5 ;  /* 0x00000005060085a7 */ /* 0x000e64000800007f */
[----:B-1----:R-:W-:Y:S05]  /*9170*/  @!P0 BRA `(.L_x_146) ;  /* 0xfffffffc00f08947 */ /* 0x002fea000383ffff */
[----:B------:R-:W-:Y:S05]  /*9180*/  BRA `(.L_x_211) ;  /* 0xffffffe000e47947 */ /* 0x000fea000383ffff */
.L_x_147:
[----:B0-----:R0:W1:Y:S02]  /*9190*/  SYNCS.PHASECHK.TRANS64.TRYWAIT P0, [R7+URZ], R4 ;  /* 0x00000004070075a7 */ /* 0x001064000800017f */
[----:B-1----:R-:W-:Y:S05]  /*91a0*/  @!P0 NANOSLEEP.SYNCS 0x989680 ;  /* 0x009896800000895d */ /* 0x002fea0003900000 */
[----:B------:R-:W1:Y:S02]  /*91b0*/  @!P0 SYNCS.PHASECHK.TRANS64 P0, [R7+URZ], R4 ;  /* 0x00000004070085a7 */ /* 0x000e64000800007f */
[----:B-1----:R-:W-:Y:S05]  /*91c0*/  @!P0 BRA `(.L_x_147) ;  /* 0xfffffffc00f08947 */ /* 0x002fea000383ffff */
[----:B------:R-:W-:Y:S05]  /*91d0*/  BRA `(.L_x_212) ;  /* 0xffffffe000f47947 */ /* 0x000fea000383ffff */
.L_x_148:
[----:B0-----:R0:W1:Y:S02]  /*91e0*/  SYNCS.PHASECHK.TRANS64.TRYWAIT P0, [R6+URZ], R5 ;  /* 0x00000005060075a7 */ /* 0x001064000800017f */
[----:B-1----:R-:W-:Y:S05]  /*91f0*/  @!P0 NANOSLEEP.SYNCS 0x989680 ;  /* 0x009896800000895d */ /* 0x002fea0003900000 */
[----:B------:R-:W1:Y:S02]  /*9200*/  @!P0 SYNCS.PHASECHK.TRANS64 P0, [R6+URZ], R5 ;  /* 0x00000005060085a7 */ /* 0x000e64000800007f */
[----:B-1----:R-:W-:Y:S05]  /*9210*/  @!P0 BRA `(.L_x_148) ;  /* 0xfffffffc00f08947 */ /* 0x002fea000383ffff */
[----:B------:R-:W-:Y:S05]  /*9220*/  BRA `(.L_x_213) ;  /* 0xffffffe400047947 */ /* 0x000fea000383ffff */
.L_x_149:
[----:B0-----:R0:W1:Y:S02]  /*9230*/  SYNCS.PHASECHK.TRANS64.TRYWAIT P0, [R7+URZ], R4 ;  /* 0x00000004070075a7 */ /* 0x001064000800017f */
[----:B-1----:R-:W-:Y:S05]  /*9240*/  @!P0 NANOSLEEP.SYNCS 0x989680 ;  /* 0x009896800000895d */ /* 0x002fea0003900000 */
[----:B------:R-:W1:Y:S02]  /*9250*/  @!P0 SYNCS.PHASECHK.TRANS64 P0, [R7+URZ], R4 ;  /* 0x00000004070085a7 */ /* 0x000e64000800007f */
[----:B-1----:R-:W-:Y:S05]  /*9260*/  @!P0 BRA `(.L_x_149) ;  /* 0xfffffffc00f08947 */ /* 0x002fea000383ffff */
[----:B------:R-:W-:Y:S05]  /*9270*/  BRA `(.L_x_214) ;  /* 0xffffffe400147947 */ /* 0x000fea000383ffff */
.L_x_150:
[----:B0-----:R0:W1:Y:S02]  /*9280*/  SYNCS.PHASECHK.TRANS64.TRYWAIT P0, [R6+URZ], R5 ;  /* 0x00000005060075a7 */ /* 0x001064000800017f */
[----:B-1----:R-:W-:Y:S05]  /*9290*/  @!P0 NANOSLEEP.SYNCS 0x989680 ;  /* 0x009896800000895d */ /* 0x002fea0003900000 */
[----:B------:R-:W1:Y:S02]  /*92a0*/  @!P0 SYNCS.PHASECHK.TRANS64 P0, [R6+URZ], R5 ;  /* 0x00000005060085a7 */ /* 0x000e64000800007f */
[----:B-1----:R-:W-:Y:S05]  /*92b0*/  @!P0 BRA `(.L_x_150) ;  /* 0xfffffffc00f08947 */ /* 0x002fea000383ffff */
[----:B------:R-:W-:Y:S05]  /*92c0*/  BRA `(.L_x_215) ;  /* 0xffffffe400247947 */ /* 0x000fea000383ffff */
.L_x_151:
[----:B0-----:R0:W1:Y:S02]  /*92d0*/  SYNCS.PHASECHK.TRANS64.TRYWAIT P0, [R7+URZ], R4 ;  /* 0x00000004070075a7 */ /* 0x001064000800017f */
[----:B-1----:R-:W-:Y:S05]  /*92e0*/  @!P0 NANOSLEEP.SYNCS 0x989680 ;  /* 0x009896800000895d */ /* 0x002fea0003900000 */
[----:B------:R-:W1:Y:S02]  /*92f0*/  @!P0 SYNCS.PHASECHK.TRANS64 P0, [R7+URZ], R4 ;  /* 0x00000004070085a7 */ /* 0x000e64000800007f */
[----:B-1----:R-:W-:Y:S05]  /*9300*/  @!P0 BRA `(.L_x_151) ;  /* 0xfffffffc00f08947 */ /* 0x002fea000383ffff */
[----:B------:R-:W-:Y:S05]  /*9310*/  BRA `(.L_x_216) ;  /* 0xffffffe400347947 */ /* 0x000fea000383ffff */
.L_x_152:
[----:B0-----:R0:W1:Y:S02]  /*9320*/  SYNCS.PHASECHK.TRANS64.TRYWAIT P0, [R6+URZ], R5 ;  /* 0x00000005060075a7 */ /* 0x001064000800017f */
[----:B-1----:R-:W-:Y:S05]  /*9330*/  @!P0 NANOSLEEP.SYNCS 0x989680 ;  /* 0x009896800000895d */ /* 0x002fea0003900000 */
[----:B------:R-:W1:Y:S02]  /*9340*/  @!P0 SYNCS.PHASECHK.TRANS64 P0, [R6+URZ], R5 ;  /* 0x00000005060085a7 */ /* 0x000e64000800007f */
[----:B-1----:R-:W-:Y:S05]  /*9350*/  @!P0 BRA `(.L_x_152) ;  /* 0xfffffffc00f08947 */ /* 0x002fea000383ffff */
[----:B------:R-:W-:Y:S05]  /*9360*/  BRA `(.L_x_217) ;  /* 0xffffffe400447947 */ /* 0x000fea000383ffff */
.L_x_153:
[----:B0-----:R0:W1:Y:S02]  /*9370*/  SYNCS.PHASECHK.TRANS64.TRYWAIT P0, [R7+URZ], R4 ;  /* 0x00000004070075a7 */ /* 0x001064000800017f */
[----:B-1----:R-:W-:Y:S05]  /*9380*/  @!P0 NANOSLEEP.SYNCS 0x989680 ;  /* 0x009896800000895d */ /* 0x002fea0003900000 */
[----:B------:R-:W1:Y:S02]  /*9390*/  @!P0 SYNCS.PHASECHK.TRANS64 P0, [R7+URZ], R4 ;  /* 0x00000004070085a7 */ /* 0x000e64000800007f */
[----:B-1----:R-:W-:Y:S05]  /*93a0*/  @!P0 BRA `(.L_x_153) ;  /* 0xfffffffc00f08947 */ /* 0x002fea000383ffff */
[----:B------:R-:W-:Y:S05]  /*93b0*/  BRA `(.L_x_218) ;  /* 0xffffffe400547947 */ /* 0x000fea000383ffff */
.L_x_154:
[----:B0-----:R0:W1:Y:S02]  /*93c0*/  SYNCS.PHASECHK.TRANS64.TRYWAIT P0, [R6+URZ], R5 ;  /* 0x00000005060075a7 */ /* 0x001064000800017f */
[----:B-1----:R-:W-:Y:S05]  /*93d0*/  @!P0 NANOSLEEP.SYNCS 0x989680 ;  /* 0x009896800000895d */ /* 0x002fea0003900000 */
[----:B------:R-:W1:Y:S02]  /*93e0*/  @!P0 SYNCS.PHASECHK.TRANS64 P0, [R6+URZ], R5 ;  /* 0x00000005060085a7 */ /* 0x000e64000800007f */
[----:B-1----:R-:W-:Y:S05]  /*93f0*/  @!P0 BRA `(.L_x_154) ;  /* 0xfffffffc00f08947 */ /* 0x002fea000383ffff */
[----:B------:R-:W-:Y:S05]  /*9400*/  BRA `(.L_x_219) ;  /* 0xffffffe400647947 */ /* 0x000fea000383ffff */
.L_x_155:
[----:B0-----:R0:W1:Y:S02]  /*9410*/  SYNCS.PHASECHK.TRANS64.TRYWAIT P0, [R7+URZ], R4 ;  /* 0x00000004070075a7 */ /* 0x001064000800017f */
[----:B-1----:R-:W-:Y:S05]  /*9420*/  @!P0 NANOSLEEP.SYNCS 0x989680 ;  /* 0x009896800000895d */ /* 0x002fea0003900000 */
[----:B------:R-:W1:Y:S02]  /*9430*/  @!P0 SYNCS.PHASECHK.TRANS64 P0, [R7+URZ], R4 ;  /* 0x00000004070085a7 */ /* 0x000e64000800007f */
[----:B-1----:R-:W-:Y:S05]  /*9440*/  @!P0 BRA `(.L_x_155) ;  /* 0xfffffffc00f08947 */ /* 0x002fea000383ffff */
[----:B------:R-:W-:Y:S05]  /*9450*/  BRA `(.L_x_220) ;  /* 0xffffffe400747947 */ /* 0x000fea000383ffff */
.L_x_156:
[----:B0-----:R0:W1:Y:S02]  /*9460*/  SYNCS.PHASECHK.TRANS64.TRYWAIT P0, [R6+URZ], R5 ;  /* 0x00000005060075a7 */ /* 0x001064000800017f */
[----:B-1----:R-:W-:Y:S05]  /*9470*/  @!P0 NANOSLEEP.SYNCS 0x989680 ;  /* 0x009896800000895d */ /* 0x002fea0003900000 */
[----:B------:R-:W1:Y:S02]  /*9480*/  @!P0 SYNCS.PHASECHK.TRANS64 P0, [R6+URZ], R5 ;  /* 0x00000005060085a7 */ /* 0x000e64000800007f */
[----:B-1----:R-:W-:Y:S05]  /*9490*/  @!P0 BRA `(.L_x_156) ;  /* 0xfffffffc00f08947 */ /* 0x002fea000383ffff */
[----:B------:R-:W-:Y:S05]  /*94a0*/  BRA `(.L_x_221) ;  /* 0xffffffe400847947 */ /* 0x000fea000383ffff */
.L_x_157:
[----:B0-----:R0:W1:Y:S02]  /*94b0*/  SYNCS.PHASECHK.TRANS64.TRYWAIT P0, [R7+URZ], R4 ;  /* 0x00000004070075a7 */ /* 0x001064000800017f */
[----:B-1----:R-:W-:Y:S05]  /*94c0*/  @!P0 NANOSLEEP.SYNCS 0x989680 ;  /* 0x009896800000895d */ /* 0x002fea0003900000 */
[----:B------:R-:W1:Y:S02]  /*94d0*/  @!P0 SYNCS.PHASECHK.TRANS64 P0, [R7+URZ], R4 ;  /* 0x00000004070085a7 */ /* 0x000e64000800007f */
[----:B-1----:R-:W-:Y:S05]  /*94e0*/  @!P0 BRA `(.L_x_157) ;  /* 0xfffffffc00f08947 */ /* 0x002fea000383ffff */
[----:B------:R-:W-:Y:S05]  /*94f0*/  BRA `(.L_x_222) ;  /* 0xffffffe400947947 */ /* 0x000fea000383ffff */
.L_x_158:
[----:B0-----:R0:W1:Y:S02]  /*9500*/  SYNCS.PHASECHK.TRANS64.TRYWAIT P0, [R6+URZ], R5 ;  /* 0x00000005060075a7 */ /* 0x001064000800017f */
[----:B-1----:R-:W-:Y:S05]  /*9510*/  @!P0 NANOSLEEP.SYNCS 0x989680 ;  /* 0x009896800000895d */ /* 0x002fea0003900000 */
[----:B------:R-:W1:Y:S02]  /*9520*/  @!P0 SYNCS.PHASECHK.TRANS64 P0, [R6+URZ], R5 ;  /* 0x00000005060085a7 */ /* 0x000e64000800007f */
[----:B-1----:R-:W-:Y:S05]  /*9530*/  @!P0 BRA `(.L_x_158) ;  /* 0xfffffffc00f08947 */ /* 0x002fea000383ffff */
[----:B------:R-:W-:Y:S05]  /*9540*/  BRA `(.L_x_223) ;  /* 0xffffffe400a47947 */ /* 0x000fea000383ffff */
.L_x_159:
[----:B0-----:R0:W1:Y:S02]  /*9550*/  SYNCS.PHASECHK.TRANS64.TRYWAIT P0, [R7+URZ], R4 ;  /* 0x00000004070075a7 */ /* 0x001064000800017f */
[----:B-1----:R-:W-:Y:S05]  /*9560*/  @!P0 NANOSLEEP.SYNCS 0x989680 ;  /* 0x009896800000895d */ /* 0x002fea0003900000 */
[----:B------:R-:W1:Y:S02]  /*9570*/  @!P0 SYNCS.PHASECHK.TRANS64 P0, [R7+URZ], R4 ;  /* 0x00000004070085a7 */ /* 0x000e64000800007f */
[----:B-1----:R-:W-:Y:S05]  /*9580*/  @!P0 BRA `(.L_x_159) ;  /* 0xfffffffc00f08947 */ /* 0x002fea000383ffff */
[----:B------:R-:W-:Y:S05]  /*9590*/  BRA `(.L_x_224) ;  /* 0xffffffe400b47947 */ /* 0x000fea000383ffff */
.L_x_160:
[----:B0-----:R0:W1:Y:S02]  /*95a0*/  SYNCS.PHASECHK.TRANS64.TRYWAIT P0, [R6+URZ], R5 ;  /* 0x00000005060075a7 */ /* 0x001064000800017f */
[----:B-1----:R-:W-:Y:S05]  /*95b0*/  @!P0 NANOSLEEP.SYNCS 0x989680 ;  /* 0x009896800000895d */ /* 0x002fea0003900000 */
[----:B------:R-:W1:Y:S02]  /*95c0*/  @!P0 SYNCS.PHASECHK.TRANS64 P0, [R6+URZ], R5 ;  /* 0x00000005060085a7 */ /* 0x000e64000800007f */
[----:B-1----:R-:W-:Y:S05]  /*95d0*/  @!P0 BRA `(.L_x_160) ;  /* 0xfffffffc00f08947 */ /* 0x002fea000383ffff */
[----:B------:R-:W-:Y:S05]  /*95e0*/  BRA `(.L_x_225) ;  /* 0xffffffe400c47947 */ /* 0x000fea000383ffff */
.L_x_161:
[----:B0-----:R0:W1:Y:S02]  /*95f0*/  SYNCS.PHASECHK.TRANS64.TRYWAIT P0, [R7+URZ], R4 ;  /* 0x00000004070075a7 */ /* 0x001064000800017f */
[----:B-1----:R-:W-:Y:S05]  /*9600*/  @!P0 NANOSLEEP.SYNCS 0x989680 ;  /* 0x009896800000895d */ /* 0x002fea0003900000 */
[----:B------:R-:W1:Y:S02]  /*9610*/  @!P0 SYNCS.PHASECHK.TRANS64 P0, [R7+URZ], R4 ;  /* 0x00000004070085a7 */ /* 0x000e64000800007f */
[----:B-1----:R-:W-:Y:S05]  /*9620*/  @!P0 BRA `(.L_x_161) ;  /* 0xfffffffc00f08947 */ /* 0x002fea000383ffff */
[----:B------:R-:W-:Y:S05]  /*9630*/  BRA `(.L_x_226) ;  /* 0xffffffe400d47947 */ /* 0x000fea000383ffff */
.L_x_162:
[----:B0-----:R0:W1:Y:S02]  /*9640*/  SYNCS.PHASECHK.TRANS64.TRYWAIT P0, [R6+URZ], R5 ;  /* 0x00000005060075a7 */ /* 0x001064000800017f */
[----:B-1----:R-:W-:Y:S05]  /*9650*/  @!P0 NANOSLEEP.SYNCS 0x989680 ;  /* 0x009896800000895d */ /* 0x002fea0003900000 */
[----:B------:R-:W1:Y:S02]  /*9660*/  @!P0 SYNCS.PHASECHK.TRANS64 P0, [R6+URZ], R5 ;  /* 0x00000005060085a7 */ /* 0x000e64000800007f */
[----:B-1----:R-:W-:Y:S05]  /*9670*/  @!P0 BRA `(.L_x_162) ;  /* 0xfffffffc00f08947 */ /* 0x002fea000383ffff */
[----:B------:R-:W-:Y:S05]  /*9680*/  BRA `(.L_x_227) ;  /* 0xffffffe400e47947 */ /* 0x000fea000383ffff */
.L_x_163:
[----:B0-----:R0:W1:Y:S02]  /*9690*/  SYNCS.PHASECHK.TRANS64.TRYWAIT P0, [R7+URZ], R4 ;  /* 0x00000004070075a7 */ /* 0x001064000800017f */
[----:B-1----:R-:W-:Y:S05]  /*96a0*/  @!P0 NANOSLEEP.SYNCS 0x989680 ;  /* 0x009896800000895d */ /* 0x002fea0003900000 */
[----:B------:R-:W1:Y:S02]  /*96b0*/  @!P0 SYNCS.PHASECHK.TRANS64 P0, [R7+URZ], R4 ;  /* 0x00000004070085a7 */ /* 0x000e64000800007f */
[----:B-1----:R-:W-:Y:S05]  /*96c0*/  @!P0 BRA `(.L_x_163) ;  /* 0xfffffffc00f08947 */ /* 0x002fea000383ffff */
[----:B------:R-:W-:Y:S05]  /*96d0*/  BRA `(.L_x_228) ;  /* 0xffffffe400f47947 */ /* 0x000fea000383ffff */
.L_x_164:
[----:B0-----:R0:W1:Y:S02]  /*96e0*/  SYNCS.PHASECHK.TRANS64.TRYWAIT P0, [R6+URZ], R5 ;  /* 0x00000005060075a7 */ /* 0x001064000800017f */
[----:B-1----:R-:W-:Y:S05]  /*96f0*/  @!P0 NANOSLEEP.SYNCS 0x989680 ;  /* 0x009896800000895d */ /* 0x002fea0003900000 */
[----:B------:R-:W1:Y:S02]  /*9700*/  @!P0 SYNCS.PHASECHK.TRANS64 P0, [R6+URZ], R5 ;  /* 0x00000005060085a7 */ /* 0x000e64000800007f */
[----:B-1----:R-:W-:Y:S05]  /*9710*/  @!P0 BRA `(.L_x_164) ;  /* 0xfffffffc00f08947 */ /* 0x002fea000383ffff */
[----:B------:R-:W-:Y:S05]  /*9720*/  BRA `(.L_x_229) ;  /* 0xffffffe800047947 */ /* 0x000fea000383ffff */
.L_x_165:
[----:B0-----:R0:W1:Y:S02]  /*9730*/  SYNCS.PHASECHK.TRANS64.TRYWAIT P0, [R7+URZ], R4 ;  /* 0x00000004070075a7 */ /* 0x001064000800017f */
[----:B-1----:R-:W-:Y:S05]  /*9740*/  @!P0 NANOSLEEP.SYNCS 0x989680 ;  /* 0x009896800000895d */ /* 0x002fea0003900000 */
[----:B------:R-:W1:Y:S02]  /*9750*/  @!P0 SYNCS.PHASECHK.TRANS64 P0, [R7+URZ], R4 ;  /* 0x00000004070085a7 */ /* 0x000e64000800007f */
[----:B-1----:R-:W-:Y:S05]  /*9760*/  @!P0 BRA `(.L_x_165) ;  /* 0xfffffffc00f08947 */ /* 0x002fea000383ffff */
[----:B------:R-:W-:Y:S05]  /*9770*/  BRA `(.L_x_230) ;  /* 0xffffffe800147947 */ /* 0x000fea000383ffff */
.L_x_166:
[----:B0-----:R0:W1:Y:S02]  /*9780*/  SYNCS.PHASECHK.TRANS64.TRYWAIT P0, [R6+URZ], R5 ;  /* 0x00000005060075a7 */ /* 0x001064000800017f */
[----:B-1----:R-:W-:Y:S05]  /*9790*/  @!P0 NANOSLEEP.SYNCS 0x989680 ;  /* 0x009896800000895d */ /* 0x002fea0003900000 */
[----:B------:R-:W1:Y:S02]  /*97a0*/  @!P0 SYNCS.PHASECHK.TRANS64 P0, [R6+URZ], R5 ;  /* 0x00000005060085a7 */ /* 0x000e64000800007f */
[----:B-1----:R-:W-:Y:S05]  /*97b0*/  @!P0 BRA `(.L_x_166) ;  /* 0xfffffffc00f08947 */ /* 0x002fea000383ffff */
[----:B------:R-:W-:Y:S05]  /*97c0*/  BRA `(.L_x_231) ;  /* 0xffffffe800247947 */ /* 0x000fea000383ffff */
.L_x_167:
[----:B0-----:R0:W1:Y:S02]  /*97d0*/  SYNCS.PHASECHK.TRANS64.TRYWAIT P0, [R7+URZ], R4 ;  /* 0x00000004070075a7 */ /* 0x001064000800017f */
[----:B-1----:R-:W-:Y:S05]  /*97e0*/  @!P0 NANOSLEEP.SYNCS 0x989680 ;  /* 0x009896800000895d */ /* 0x002fea0003900000 */
[----:B------:R-:W1:Y:S02]  /*97f0*/  @!P0 SYNCS.PHASECHK.TRANS64 P0, [R7+URZ], R4 ;  /* 0x00000004070085a7 */ /* 0x000e64000800007f */
[----:B-1----:R-:W-:Y:S05]  /*9800*/  @!P0 BRA `(.L_x_167) ;  /* 0xfffffffc00f08947 */ /* 0x002fea000383ffff */
[----:B------:R-:W-:Y:S05]  /*9810*/  BRA `(.L_x_232) ;  /* 0xffffffe800347947 */ /* 0x000fea000383ffff */
.L_x_168:
[----:B0-----:R0:W1:Y:S02]  /*9820*/  SYNCS.PHASECHK.TRANS64.TRYWAIT P0, [R6+URZ], R5 ;  /* 0x00000005060075a7 */ /* 0x001064000800017f */
[----:B-1----:R-:W-:Y:S05]  /*9830*/  @!P0 NANOSLEEP.SYNCS 0x989680 ;  /* 0x009896800000895d */ /* 0x002fea0003900000 */
[----:B------:R-:W1:Y:S02]  /*9840*/  @!P0 SYNCS.PHASECHK.TRANS64 P0, [R6+URZ], R5 ;  /* 0x00000005060085a7 */ /* 0x000e64000800007f */
[----:B-1----:R-:W-:Y:S05]  /*9850*/  @!P0 BRA `(.L_x_168) ;  /* 0xfffffffc00f08947 */ /* 0x002fea000383ffff */
[----:B------:R-:W-:Y:S05]  /*9860*/  BRA `(.L_x_233) ;  /* 0xffffffe800447947 */ /* 0x000fea000383ffff */
.L_x_169:
[----:B0-----:R0:W1:Y:S02]  /*9870*/  SYNCS.PHASECHK.TRANS64.TRYWAIT P0, [R7+URZ], R4 ;  /* 0x00000004070075a7 */ /* 0x001064000800017f */
[----:B-1----:R-:W-:Y:S05]  /*9880*/  @!P0 NANOSLEEP.SYNCS 0x989680 ;  /* 0x009896800000895d */ /* 0x002fea0003900000 */
[----:B------:R-:W1:Y:S02]  /*9890*/  @!P0 SYNCS.PHASECHK.TRANS64 P0, [R7+URZ], R4 ;  /* 0x00000004070085a7 */ /* 0x000e64000800007f */
[----:B-1----:R-:W-:Y:S05]  /*98a0*/  @!P0 BRA `(.L_x_169) ;  /* 0xfffffffc00f08947 */ /* 0x002fea000383ffff */
[----:B------:R-:W-:Y:S05]  /*98b0*/  BRA `(.L_x_234) ;  /* 0xffffffe800547947 */ /* 0x000fea000383ffff */
.L_x_170:
[----:B0-----:R0:W1:Y:S02]  /*98c0*/  SYNCS.PHASECHK.TRANS64.TRYWAIT P0, [R6+URZ], R5 ;  /* 0x00000005060075a7 */ /* 0x001064000800017f */
[----:B-1----:R-:W-:Y:S05]  /*98d0*/  @!P0 NANOSLEEP.SYNCS 0x989680 ;  /* 0x009896800000895d */ /* 0x002fea0003900000 */
[----:B------:R-:W1:Y:S02]  /*98e0*/  @!P0 SYNCS.PHASECHK.TRANS64 P0, [R6+URZ], R5 ;  /* 0x00000005060085a7 */ /* 0x000e64000800007f */
[----:B-1----:R-:W-:Y:S05]  /*98f0*/  @!P0 BRA `(.L_x_170) ;  /* 0xfffffffc00f08947 */ /* 0x002fea000383ffff */
[----:B------:R-:W-:Y:S05]  /*9900*/  BRA `(.L_x_235) ;  /* 0xffffffe800647947 */ /* 0x000fea000383ffff */
.L_x_171:
[----:B0-----:R0:W1:Y:S02]  /*9910*/  SYNCS.PHASECHK.TRANS64.TRYWAIT P0, [R7+URZ], R4 ;  /* 0x00000004070075a7 */ /* 0x001064000800017f */
[----:B-1----:R-:W-:Y:S05]  /*9920*/  @!P0 NANOSLEEP.SYNCS 0x989680 ;  /* 0x009896800000895d */ /* 0x002fea0003900000 */
[----:B------:R-:W1:Y:S02]  /*9930*/  @!P0 SYNCS.PHASECHK.TRANS64 P0, [R7+URZ], R4 ;  /* 0x00000004070085a7 */ /* 0x000e64000800007f */
[----:B-1----:R-:W-:Y:S05]  /*9940*/  @!P0 BRA `(.L_x_171) ;  /* 0xfffffffc00f08947 */ /* 0x002fea000383ffff */
[----:B------:R-:W-:Y:S05]  /*9950*/  BRA `(.L_x_236) ;  /* 0xffffffe800747947 */ /* 0x000fea000383ffff */
.L_x_172:
[----:B0-----:R0:W1:Y:S02]  /*9960*/  SYNCS.PHASECHK.TRANS64.TRYWAIT P0, [R6+URZ], R5 ;  /* 0x00000005060075a7 */ /* 0x001064000800017f */
[----:B-1----:R-:W-:Y:S05]  /*9970*/  @!P0 NANOSLEEP.SYNCS 0x989680 ;  /* 0x009896800000895d */ /* 0x002fea0003900000 */
[----:B------:R-:W1:Y:S02]  /*9980*/  @!P0 SYNCS.PHASECHK.TRANS64 P0, [R6+URZ], R5 ;  /* 0x00000005060085a7 */ /* 0x000e64000800007f */
[----:B-1----:R-:W-:Y:S05]  /*9990*/  @!P0 BRA `(.L_x_172) ;  /* 0xfffffffc00f08947 */ /* 0x002fea000383ffff */
[----:B------:R-:W-:Y:S05]  /*99a0*/  BRA `(.L_x_237) ;  /* 0xffffffe800847947 */ /* 0x000fea000383ffff */
.L_x_173:
[----:B0-----:R0:W1:Y:S02]  /*99b0*/  SYNCS.PHASECHK.TRANS64.TRYWAIT P0, [R7+URZ], R4 ;  /* 0x00000004070075a7 */ /* 0x001064000800017f */
[----:B-1----:R-:W-:Y:S05]  /*99c0*/  @!P0 NANOSLEEP.SYNCS 0x989680 ;  /* 0x009896800000895d */ /* 0x002fea0003900000 */
[----:B------:R-:W1:Y:S02]  /*99d0*/  @!P0 SYNCS.PHASECHK.TRANS64 P0, [R7+URZ], R4 ;  /* 0x00000004070085a7 */ /* 0x000e64000800007f */
[----:B-1----:R-:W-:Y:S05]  /*99e0*/  @!P0 BRA `(.L_x_173) ;  /* 0xfffffffc00f08947 */ /* 0x002fea000383ffff */
[----:B------:R-:W-:Y:S05]  /*99f0*/  BRA `(.L_x_238) ;  /* 0xffffffe800947947 */ /* 0x000fea000383ffff */
.L_x_174:
[----:B0-----:R0:W1:Y:S02]  /*9a00*/  SYNCS.PHASECHK.TRANS64.TRYWAIT P0, [R6+URZ], R5 ;  /* 0x00000005060075a7 */ /* 0x001064000800017f */
[----:B-1----:R-:W-:Y:S05]  /*9a10*/  @!P0 NANOSLEEP.SYNCS 0x989680 ;  /* 0x009896800000895d */ /* 0x002fea0003900000 */
[----:B------:R-:W1:Y:S02]  /*9a20*/  @!P0 SYNCS.PHASECHK.TRANS64 P0, [R6+URZ], R5 ;  /* 0x00000005060085a7 */ /* 0x000e64000800007f */
[----:B-1----:R-:W-:Y:S05]  /*9a30*/  @!P0 BRA `(.L_x_174) ;  /* 0xfffffffc00f08947 */ /* 0x002fea000383ffff */
[----:B------:R-:W-:Y:S05]  /*9a40*/  BRA `(.L_x_239) ;  /* 0xffffffe800a47947 */ /* 0x000fea000383ffff */
.L_x_175:
[----:B0-----:R0:W1:Y:S02]  /*9a50*/  SYNCS.PHASECHK.TRANS64.TRYWAIT P0, [R7+URZ], R4 ;  /* 0x00000004070075a7 */ /* 0x001064000800017f */
[----:B-1----:R-:W-:Y:S05]  /*9a60*/  @!P0 NANOSLEEP.SYNCS 0x989680 ;  /* 0x009896800000895d */ /* 0x002fea0003900000 */
[----:B------:R-:W1:Y:S02]  /*9a70*/  @!P0 SYNCS.PHASECHK.TRANS64 P0, [R7+URZ], R4 ;  /* 0x00000004070085a7 */ /* 0x000e64000800007f */
[----:B-1----:R-:W-:Y:S05]  /*9a80*/  @!P0 BRA `(.L_x_175) ;  /* 0xfffffffc00f08947 */ /* 0x002fea000383ffff */
[----:B------:R-:W-:Y:S05]  /*9a90*/  BRA `(.L_x_240) ;  /* 0xffffffe800b47947 */ /* 0x000fea000383ffff */
.L_x_176:
[----:B0-----:R0:W1:Y:S02]  /*9aa0*/  SYNCS.PHASECHK.TRANS64.TRYWAIT P0, [R6+URZ], R5 ;  /* 0x00000005060075a7 */ /* 0x001064000800017f */
[----:B-1----:R-:W-:Y:S05]  /*9ab0*/  @!P0 NANOSLEEP.SYNCS 0x989680 ;  /* 0x009896800000895d */ /* 0x002fea0003900000 */
[----:B------:R-:W1:Y:S02]  /*9ac0*/  @!P0 SYNCS.PHASECHK.TRANS64 P0, [R6+URZ], R5 ;  /* 0x00000005060085a7 */ /* 0x000e64000800007f */
[----:B-1----:R-:W-:Y:S05]  /*9ad0*/  @!P0 BRA `(.L_x_176) ;  /* 0xfffffffc00f08947 */ /* 0x002fea000383ffff */
[----:B------:R-:W-:Y:S05]  /*9ae0*/  BRA `(.L_x_241) ;  /* 0xffffffe800c47947 */ /* 0x000fea000383ffff */
.L_x_177:
[----:B0-----:R0:W1:Y:S02]  /*9af0*/  SYNCS.PHASECHK.TRANS64.TRYWAIT P0, [R7+URZ], R4 ;  /* 0x00000004070075a7 */ /* 0x001064000800017f */
[----:B-1----:R-:W-:Y:S05]  /*9b00*/  @!P0 NANOSLEEP.SYNCS 0x989680 ;  /* 0x009896800000895d */ /* 0x002fea0003900000 */
[----:B------:R-:W1:Y:S02]  /*9b10*/  @!P0 SYNCS.PHASECHK.TRANS64 P0, [R7+URZ], R4 ;  /* 0x00000004070085a7 */ /* 0x000e64000800007f */
[----:B-1----:R-:W-:Y:S05]  /*9b20*/  @!P0 BRA `(.L_x_177) ;  /* 0xfffffffc00f08947 */ /* 0x002fea000383ffff */
[----:B------:R-:W-:Y:S05]  /*9b30*/  BRA `(.L_x_242) ;  /* 0xffffffe800d47947 */ /* 0x000fea000383ffff */
.L_x_178:
[----:B-1----:R1:W2:Y:S02]  /*9b40*/  SYNCS.PHASECHK.TRANS64.TRYWAIT P0, [R6+URZ], R5 ;  /* 0x00000005060075a7 */ /* 0x0022a4000800017f */
[----:B--2---:R-:W-:Y:S05]  /*9b50*/  @!P0 NANOSLEEP.SYNCS 0x989680 ;  /* 0x009896800000895d */ /* 0x004fea0003900000 */
[----:B------:R-:W2:Y:S02]  /*9b60*/  @!P0 SYNCS.PHASECHK.TRANS64 P0, [R6+URZ], R5 ;  /* 0x00000005060085a7 */ /* 0x000ea4000800007f */
[----:B--2---:R-:W-:Y:S05]  /*9b70*/  @!P0 BRA `(.L_x_178) ;  /* 0xfffffffc00f08947 */ /* 0x004fea000383ffff */
[----:B------:R-:W-:Y:S05]  /*9b80*/  BRA `(.L_x_243) ;  /* 0xffffffe800dc7947 */ /* 0x000fea000383ffff */
.L_x_244:
[----:B------:R-:W-:-:S00]  /*9b90*/  BRA `(.L_x_244) ;  /* 0xfffffffc00fc7947 */ /* 0x000fc0000383ffff */
[----:B------:R-:W-:-:S00]  /*9ba0*/  NOP ;  /* 0x0000000000007918 */ /* 0x000fc00000000000 */
        /* <DEDUP_REMOVED lines=13> */
.L_x_245:


//--------------------- .nv.shared._ZN7cutlass13device_kernelINS_4gemm6kernel13GemmUniversalIN4cute5tupleIJiiiiEEENS1_10collective13CollectiveMmaINS1_37MainloopSm90TmaGmmaWarpSpecializedFP8ILi56ENS5_IJNS4_1CILi1EEESB_SB_EEENS1_32KernelTmaWarpSpecializedPingpongEEENS5_IJNSA_ILi64EEESF_NSA_ILi32EEEEEENS_12float_e4m3_tENS5_IJlSB_lEEESI_SJ_NS4_8TiledMMAINS4_8MMA_AtomIJNS4_4SM904GMMA30MMA_64x64x32_F32E4M3E4M3_SS_TNILNSN_7ScaleInE1ELSP_1EEEEEENS4_6LayoutISC_NS5_IJNSA_ILi0EEEST_ST_EEEEENS5_IJNS4_10UnderscoreESW_SW_EEEEENS4_13SM90_TMA_LOADENS4_14ComposedLayoutINS4_7SwizzleILi1ELi4ELi3EEENS4_18smem_ptr_flag_bitsILi8EEENSS_INS5_IJNSA_ILi8EEESG_EEENS5_IJSG_SB_EEEEEEEvNS4_8identityESZ_S19_vS1A_EENS_8epilogue10collective6detail29Sm90TmaWarpSpecializedAdapterINS1D_15DefaultEpilogueISI_SJ_SJ_NS1C_6thread17LinearCombinationISI_Li1EffLNS1H_9ScaleType4KindE0ELNS_15FloatRoundStyleE2ESI_EENS1_15EpilogueDefaultEEEEEvvEEEEvNT_6ParamsE --------------------------
	.section	.nv.shared._ZN7cutlass13device_kernelINS_4gemm6kernel13GemmUniversalIN4cute5tupleIJiiiiEEENS1_10collective13CollectiveMmaINS1_37MainloopSm90TmaGmmaWarpSpecializedFP8ILi56ENS5_IJNS4_1CILi1EEESB_SB_EEENS1_32KernelTmaWarpSpecializedPingpongEEENS5_IJNSA_ILi64EEESF_NSA_ILi32EEEEEENS_12float_e4m3_tENS5_IJlSB_lEEESI_SJ_NS4_8TiledMMAINS4_8MMA_AtomIJNS4_4SM904GMMA30MMA_64x64x32_F32E4M3E4M3_SS_TNILNSN_7ScaleInE1ELSP_1EEEEEENS4_6LayoutISC_NS5_IJNSA_ILi0EEEST_ST_EEEEENS5_IJNS4_10UnderscoreESW_SW_EEEEENS4_13SM90_TMA_LOADENS4_14ComposedLayoutINS4_7SwizzleILi1ELi4ELi3EEENS4_18smem_ptr_flag_bitsILi8EEENSS_INS5_IJNSA_ILi8EEESG_EEENS5_IJSG_SB_EEEEEEEvNS4_8identityESZ_S19_vS1A_EENS_8epilogue10collective6detail29Sm90TmaWarpSpecializedAdapterINS1D_15DefaultEpilogueISI_SJ_SJ_NS1C_6thread17LinearCombinationISI_Li1EffLNS1H_9ScaleType4KindE0ELNS_15FloatRoundStyleE2ESI_EENS1_15EpilogueDefaultEEEEEvvEEEEvNT_6ParamsE,"aw",@nobits
	.sectionflags	@""
	.align	16
	.zero		1024


//--------------------- .nv.shared.reserved.0     --------------------------
	.section	.nv.shared.reserved.0,"aw",@nobits
	.weak		__nv_reservedSMEM_offset_0_alias
	.size		__nv_reservedSMEM_offset_0_alias, 0, 0
	.other		__nv_reservedSMEM_offset_0_alias,@"STO_CUDA_RESERVED_SHARED STV_DEFAULT"
__nv_reservedSMEM_offset_0_alias:
	.zero		0


//--------------------- .nv.global                --------------------------
	.section	.nv.global,"aw",@nobits
.nv.global:
	.type		_ZN40_INTERNAL_35057323_4_k_cu_111176b1_203654cute1_E,@object
	.size		_ZN40_INTERNAL_35057323_4_k_cu_111176b1_203654cute1_E,(_ZN40_INTERNAL_35057323_4_k_cu_111176b1_203654cuda3std3__45__cpo6cbeginE - _ZN40_INTERNAL_35057323_4_k_cu_111176b1_203654cute1_E)
_ZN40_INTERNAL_35057323_4_k_cu_111176b1_203654cute1_E:
	.zero		1
	.type		_ZN40_INTERNAL_35057323_4_k_cu_111176b1_203654cuda3std3__45__cpo6cbeginE,@object
	.size		_ZN40_INTERNAL_35057323_4_k_cu_111176b1_203654cuda3std3__45__cpo6cbeginE,(_ZN40_INTERNAL_35057323_4_k_cu_111176b1_203654cuda3std3__48in_placeE - _ZN40_INTERNAL_35057323_4_k_cu_111176b1_203654cuda3std3__45__cpo6cbeginE)
_ZN40_INTERNAL_35057323_4_k_cu_111176b1_203654cuda3std3__45__cpo6cbeginE:
	.zero		1
	.type		_ZN40_INTERNAL_35057323_4_k_cu_111176b1_203654cuda3std3__48in_placeE,@object
	.size		_ZN40_INTERNAL_35057323_4_k_cu_111176b1_203654cuda3std3__48in_placeE,(_ZN40_INTERNAL_35057323_4_k_cu_111176b1_203654cuda3std6ranges3__45__cpo9iter_moveE - _ZN40_INTERNAL_35057323_4_k_cu_111176b1_203654cuda3std3__48in_placeE)
_ZN40_INTERNAL_35057323_4_k_cu_111176b1_203654cuda3std3__48in_placeE:
	.zero		1
	.type		_ZN40_INTERNAL_35057323_4_k_cu_111176b1_203654cuda3std6ranges3__45__cpo9iter_moveE,@object
	.size		_ZN40_INTERNAL_35057323_4_k_cu_111176b1_203654cuda3std6ranges3__45__cpo9iter_moveE,(_ZN40_INTERNAL_35057323_4_k_cu_111176b1_203654cuda3std3__45__cpo5beginE - _ZN40_INTERNAL_35057323_4_k_cu_111176b1_203654cuda3std6ranges3__45__cpo9iter_moveE)
_ZN40_INTERNAL_35057323_4_k_cu_111176b1_203654cuda3std6ranges3__45__cpo9iter_moveE:
	.zero		1
	.type		_ZN40_INTERNAL_35057323_4_k_cu_111176b1_203654cuda3std3__45__cpo5beginE,@object
	.size		_ZN40_INTERNAL_35057323_4_k_cu_111176b1_203654cuda3std3__45__cpo5beginE,(_ZN40_INTERNAL_35057323_4_k_cu_111176b1_203654cuda3std3__442_GLOBAL__N__35057323_4_k_cu_111176b1_203656ignoreE - _ZN40_INTERNAL_35057323_4_k_cu_111176b1_203654cuda3std3__45__cpo5beginE)
_ZN40_INTERNAL_35057323_4_k_cu_111176b1_203654cuda3std3__45__cpo5beginE:
	.zero		1
	.type		_ZN40_INTERNAL_35057323_4_k_cu_111176b1_203654cuda3std3__442_GLOBAL__N__35057323_4_k_cu_111176b1_203656ignoreE,@object
	.size		_ZN40_INTERNAL_35057323_4_k_cu_111176b1_203654cuda3std3__442_GLOBAL__N__35057323_4_k_cu_111176b1_203656ignoreE,(_ZN40_INTERNAL_35057323_4_k_cu_111176b1_203654cute7productE - _ZN40_INTERNAL_35057323_4_k_cu_111176b1_203654cuda3std3__442_GLOBAL__N__35057323_4_k_cu_111176b1_203656ignoreE)
_ZN40_INTERNAL_35057323_4_k_cu_111176b1_203654cuda3std3__442_GLOBAL__N__35057323_4_k_cu_111176b1_203656ignoreE:
	.zero		1
	.type		_ZN40_INTERNAL_35057323_4_k_cu_111176b1_203654cute7productE,@object
	.size		_ZN40_INTERNAL_35057323_4_k_cu_111176b1_203654cute7productE,(_ZN40_INTERNAL_35057323_4_k_cu_111176b1_203654cuda3std3__45__cpo3endE - _ZN40_INTERNAL_35057323_4_k_cu_111176b1_203654cute7productE)
_ZN40_INTERNAL_35057323_4_k_cu_111176b1_203654cute7productE:
	.zero		1
	.type		_ZN40_INTERNAL_35057323_4_k_cu_111176b1_203654cuda3std3__45__cpo3endE,@object
	.size		_ZN40_INTERNAL_35057323_4_k_cu_111176b1_203654cuda3std3__45__cpo3endE,(_ZN40_INTERNAL_35057323_4_k_cu_111176b1_203654cuda3std3__419piecewise_constructE - _ZN40_INTERNAL_35057323_4_k_cu_111176b1_203654cuda3std3__45__cpo3endE)
_ZN40_INTERNAL_35057323_4_k_cu_111176b1_203654cuda3std3__45__cpo3endE:
	.zero		1
	.type		_ZN40_INTERNAL_35057323_4_k_cu_111176b1_203654cuda3std3__419piecewise_constructE,@object
	.size		_ZN40_INTERNAL_35057323_4_k_cu_111176b1_203654cuda3std3__419piecewise_constructE,(_ZN40_INTERNAL_35057323_4_k_cu_111176b1_203654cuda3std3__45__cpo4cendE - _ZN40_INTERNAL_35057323_4_k_cu_111176b1_203654cuda3std3__419piecewise_constructE)
_ZN40_INTERNAL_35057323_4_k_cu_111176b1_203654cuda3std3__419piecewise_constructE:
	.zero		1
	.type		_ZN40_INTERNAL_35057323_4_k_cu_111176b1_203654cuda3std3__45__cpo4cendE,@object
	.size		_ZN40_INTERNAL_35057323_4_k_cu_111176b1_203654cuda3std3__45__cpo4cendE,(_ZN40_INTERNAL_35057323_4_k_cu_111176b1_203654cuda3std6ranges3__45__cpo4swapE - _ZN40_INTERNAL_35057323_4_k_cu_111176b1_203654cuda3std3__45__cpo4cendE)
_ZN40_INTERNAL_35057323_4_k_cu_111176b1_203654cuda3std3__45__cpo4cendE:
	.zero		1
	.type		_ZN40_INTERNAL_35057323_4_k_cu_111176b1_203654cuda3std6ranges3__45__cpo4swapE,@object
	.size		_ZN40_INTERNAL_35057323_4_k_cu_111176b1_203654cuda3std6ranges3__45__cpo4swapE,(.L_7 - _ZN40_INTERNAL_35057323_4_k_cu_111176b1_203654cuda3std6ranges3__45__cpo4swapE)
_ZN40_INTERNAL_35057323_4_k_cu_111176b1_203654cuda3std6ranges3__45__cpo4swapE:
	.zero		1
.L_7:


//--------------------- .nv.constant0._ZN7cutlass13device_kernelINS_4gemm6kernel13GemmUniversalIN4cute5tupleIJiiiiEEENS1_10collective13CollectiveMmaINS1_37MainloopSm90TmaGmmaWarpSpecializedFP8ILi56ENS5_IJNS4_1CILi1EEESB_SB_EEENS1_32KernelTmaWarpSpecializedPingpongEEENS5_IJNSA_ILi64EEESF_NSA_ILi32EEEEEENS_12float_e4m3_tENS5_IJlSB_lEEESI_SJ_NS4_8TiledMMAINS4_8MMA_AtomIJNS4_4SM904GMMA30MMA_64x64x32_F32E4M3E4M3_SS_TNILNSN_7ScaleInE1ELSP_1EEEEEENS4_6LayoutISC_NS5_IJNSA_ILi0EEEST_ST_EEEEENS5_IJNS4_10UnderscoreESW_SW_EEEEENS4_13SM90_TMA_LOADENS4_14ComposedLayoutINS4_7SwizzleILi1ELi4ELi3EEENS4_18smem_ptr_flag_bitsILi8EEENSS_INS5_IJNSA_ILi8EEESG_EEENS5_IJSG_SB_EEEEEEEvNS4_8identityESZ_S19_vS1A_EENS_8epilogue10collective6detail29Sm90TmaWarpSpecializedAdapterINS1D_15DefaultEpilogueISI_SJ_SJ_NS1C_6thread17LinearCombinationISI_Li1EffLNS1H_9ScaleType4KindE0ELNS_15FloatRoundStyleE2ESI_EENS1_15EpilogueDefaultEEEEEvvEEEEvNT_6ParamsE --------------------------
	.section	.nv.constant0._ZN7cutlass13device_kernelINS_4gemm6kernel13GemmUniversalIN4cute5tupleIJiiiiEEENS1_10collective13CollectiveMmaINS1_37MainloopSm90TmaGmmaWarpSpecializedFP8ILi56ENS5_IJNS4_1CILi1EEESB_SB_EEENS1_32KernelTmaWarpSpecializedPingpongEEENS5_IJNSA_ILi64EEESF_NSA_ILi32EEEEEENS_12float_e4m3_tENS5_IJlSB_lEEESI_SJ_NS4_8TiledMMAINS4_8MMA_AtomIJNS4_4SM904GMMA30MMA_64x64x32_F32E4M3E4M3_SS_TNILNSN_7ScaleInE1ELSP_1EEEEEENS4_6LayoutISC_NS5_IJNSA_ILi0EEEST_ST_EEEEENS5_IJNS4_10UnderscoreESW_SW_EEEEENS4_13SM90_TMA_LOADENS4_14ComposedLayoutINS4_7SwizzleILi1ELi4ELi3EEENS4_18smem_ptr_flag_bitsILi8EEENSS_INS5_IJNSA_ILi8EEESG_EEENS5_IJSG_SB_EEEEEEEvNS4_8identityESZ_S19_vS1A_EENS_8epilogue10collective6detail29Sm90TmaWarpSpecializedAdapterINS1D_15DefaultEpilogueISI_SJ_SJ_NS1C_6thread17LinearCombinationISI_Li1EffLNS1H_9ScaleType4KindE0ELNS_15FloatRoundStyleE2ESI_EENS1_15EpilogueDefaultEEEEEvvEEEEvNT_6ParamsE,"a",@progbits
	.sectionflags	@""
	.align	4
.nv.constant0._ZN7cutlass13device_kernelINS_4gemm6kernel13GemmUniversalIN4cute5tupleIJiiiiEEENS1_10collective13CollectiveMmaINS1_37MainloopSm90TmaGmmaWarpSpecializedFP8ILi56ENS5_IJNS4_1CILi1EEESB_SB_EEENS1_32KernelTmaWarpSpecializedPingpongEEENS5_IJNSA_ILi64EEESF_NSA_ILi32EEEEEENS_12float_e4m3_tENS5_IJlSB_lEEESI_SJ_NS4_8TiledMMAINS4_8MMA_AtomIJNS4_4SM904GMMA30MMA_64x64x32_F32E4M3E4M3_SS_TNILNSN_7ScaleInE1ELSP_1EEEEEENS4_6LayoutISC_NS5_IJNSA_ILi0EEEST_ST_EEEEENS5_IJNS4_10UnderscoreESW_SW_EEEEENS4_13SM90_TMA_LOADENS4_14ComposedLayoutINS4_7SwizzleILi1ELi4ELi3EEENS4_18smem_ptr_flag_bitsILi8EEENSS_INS5_IJNSA_ILi8EEESG_EEENS5_IJSG_SB_EEEEEEEvNS4_8identityESZ_S19_vS1A_EENS_8epilogue10collective6detail29Sm90TmaWarpSpecializedAdapterINS1D_15DefaultEpilogueISI_SJ_SJ_NS1C_6thread17LinearCombinationISI_Li1EffLNS1H_9ScaleType4KindE0ELNS_15FloatRoundStyleE2ESI_EENS1_15EpilogueDefaultEEEEEvvEEEEvNT_6ParamsE:
	.zero		1664


//--------------------- SYMBOLS --------------------------

	.type		.nv.reservedSmem.offset0,@object
	.size		.nv.reservedSmem.offset0,0x4
